//
// Generated by NVIDIA NVVM Compiler
//
// Compiler Build ID: CL-36424714
// Cuda compilation tools, release 13.0, V13.0.88
// Based on NVVM 20.0.0
//

.version 9.0
.target sm_100
.address_size 64

	// .globl	_Z7sigmoidPfS_i
.func  (.param .b64 func_retval0) __internal_accurate_pow
(
	.param .b64 __internal_accurate_pow_param_0
)
;

.visible .entry _Z7sigmoidPfS_i(
	.param .u64 .ptr .align 1 _Z7sigmoidPfS_i_param_0,
	.param .u64 .ptr .align 1 _Z7sigmoidPfS_i_param_1,
	.param .u32 _Z7sigmoidPfS_i_param_2
)
{
	.reg .pred 	%p<2>;
	.reg .b32 	%r<8>;
	.reg .b32 	%f<15>;
	.reg .b64 	%rd<8>;

	ld.param.u64 	%rd1, [_Z7sigmoidPfS_i_param_0];
	ld.param.u64 	%rd2, [_Z7sigmoidPfS_i_param_1];
	ld.param.u32 	%r2, [_Z7sigmoidPfS_i_param_2];
	mov.u32 	%r3, %ntid.x;
	mov.u32 	%r4, %ctaid.x;
	mov.u32 	%r5, %tid.x;
	mad.lo.s32 	%r1, %r3, %r4, %r5;
	setp.ge.s32 	%p1, %r1, %r2;
	@%p1 bra 	$L__BB0_2;
	cvta.to.global.u64 	%rd3, %rd1;
	cvta.to.global.u64 	%rd4, %rd2;
	mul.wide.s32 	%rd5, %r1, 4;
	add.s64 	%rd6, %rd3, %rd5;
	ld.global.f32 	%f1, [%rd6];
	fma.rn.f32 	%f2, %f1, 0fBBBB989D, 0f3F000000;
	cvt.sat.f32.f32 	%f3, %f2;
	mov.f32 	%f4, 0f4B400001;
	mov.f32 	%f5, 0f437C0000;
	fma.rm.f32 	%f6, %f3, %f5, %f4;
	add.f32 	%f7, %f6, 0fCB40007F;
	neg.f32 	%f8, %f7;
	fma.rn.f32 	%f9, %f1, 0fBFB8AA3B, %f8;
	fma.rn.f32 	%f10, %f1, 0fB2A57060, %f9;
	mov.b32 	%r6, %f6;
	shl.b32 	%r7, %r6, 23;
	mov.b32 	%f11, %r7;
	ex2.approx.ftz.f32 	%f12, %f10;
	fma.rn.f32 	%f13, %f12, %f11, 0f3F800000;
	rcp.rn.f32 	%f14, %f13;
	add.s64 	%rd7, %rd4, %rd5;
	st.global.f32 	[%rd7], %f14;
$L__BB0_2:
	ret;

}
	// .globl	_Z14computeAbsDiffPfS_S_i
.visible .entry _Z14computeAbsDiffPfS_S_i(
	.param .u64 .ptr .align 1 _Z14computeAbsDiffPfS_S_i_param_0,
	.param .u64 .ptr .align 1 _Z14computeAbsDiffPfS_S_i_param_1,
	.param .u64 .ptr .align 1 _Z14computeAbsDiffPfS_S_i_param_2,
	.param .u32 _Z14computeAbsDiffPfS_S_i_param_3
)
{
	.reg .pred 	%p<15>;
	.reg .b32 	%r<21>;
	.reg .b32 	%f<7>;
	.reg .b64 	%rd<12>;
	.reg .b64 	%fd<18>;

	ld.param.u64 	%rd1, [_Z14computeAbsDiffPfS_S_i_param_0];
	ld.param.u64 	%rd2, [_Z14computeAbsDiffPfS_S_i_param_1];
	ld.param.u64 	%rd3, [_Z14computeAbsDiffPfS_S_i_param_2];
	ld.param.u32 	%r5, [_Z14computeAbsDiffPfS_S_i_param_3];
	mov.u32 	%r1, %tid.x;
	setp.ge.s32 	%p1, %r1, %r5;
	@%p1 bra 	$L__BB1_9;
	cvta.to.global.u64 	%rd4, %rd1;
	cvta.to.global.u64 	%rd5, %rd2;
	mul.wide.u32 	%rd6, %r1, 4;
	add.s64 	%rd7, %rd4, %rd6;
	ld.global.f32 	%f2, [%rd7];
	add.s64 	%rd8, %rd5, %rd6;
	ld.global.f32 	%f3, [%rd8];
	sub.f32 	%f4, %f2, %f3;
	abs.f32 	%f1, %f4;
	cvt.f64.f32 	%fd1, %f1;
	{
	.reg .b32 %temp; 
	mov.b64 	{%temp, %r2}, %fd1;
	}
	mov.f64 	%fd9, 0d4000000000000000;
	{
	.reg .b32 %temp; 
	mov.b64 	{%temp, %r6}, %fd9;
	}
	and.b32  	%r4, %r6, 2146435072;
	setp.eq.s32 	%p2, %r4, 1062207488;
	abs.f64 	%fd2, %fd1;
	{ // callseq 0, 0
	.param .b64 param0;
	st.param.f64 	[param0], %fd2;
	.param .b64 retval0;
	call.uni (retval0), 
	__internal_accurate_pow, 
	(
	param0
	);
	ld.param.f64 	%fd10, [retval0];
	} // callseq 0
	setp.lt.s32 	%p3, %r2, 0;
	neg.f64 	%fd12, %fd10;
	selp.f64 	%fd13, %fd12, %fd10, %p2;
	selp.f64 	%fd17, %fd13, %fd10, %p3;
	setp.neu.f32 	%p4, %f1, 0f00000000;
	@%p4 bra 	$L__BB1_3;
	setp.eq.s32 	%p5, %r4, 1062207488;
	selp.b32 	%r7, %r2, 0, %p5;
	setp.lt.s32 	%p6, %r6, 0;
	or.b32  	%r8, %r7, 2146435072;
	selp.b32 	%r9, %r8, %r7, %p6;
	mov.b32 	%r10, 0;
	mov.b64 	%fd17, {%r10, %r9};
$L__BB1_3:
	add.f64 	%fd14, %fd1, 0d4000000000000000;
	{
	.reg .b32 %temp; 
	mov.b64 	{%temp, %r11}, %fd14;
	}
	and.b32  	%r12, %r11, 2146435072;
	setp.ne.s32 	%p7, %r12, 2146435072;
	@%p7 bra 	$L__BB1_8;
	setp.num.f32 	%p8, %f1, %f1;
	@%p8 bra 	$L__BB1_6;
	mov.f64 	%fd15, 0d4000000000000000;
	add.rn.f64 	%fd17, %fd1, %fd15;
	bra.uni 	$L__BB1_8;
$L__BB1_6:
	setp.neu.f64 	%p9, %fd2, 0d7FF0000000000000;
	@%p9 bra 	$L__BB1_8;
	setp.lt.s32 	%p10, %r2, 0;
	setp.eq.s32 	%p11, %r4, 1062207488;
	setp.lt.s32 	%p12, %r6, 0;
	selp.b32 	%r14, 0, 2146435072, %p12;
	and.b32  	%r15, %r6, 2147483647;
	setp.ne.s32 	%p13, %r15, 1071644672;
	or.b32  	%r16, %r14, -2147483648;
	selp.b32 	%r17, %r16, %r14, %p13;
	selp.b32 	%r18, %r17, %r14, %p11;
	selp.b32 	%r19, %r18, %r14, %p10;
	mov.b32 	%r20, 0;
	mov.b64 	%fd17, {%r20, %r19};
$L__BB1_8:
	setp.eq.f32 	%p14, %f1, 0f3F800000;
	cvt.rn.f32.f64 	%f5, %fd17;
	selp.f32 	%f6, 0f3F800000, %f5, %p14;
	cvta.to.global.u64 	%rd9, %rd3;
	add.s64 	%rd11, %rd9, %rd6;
	st.global.f32 	[%rd11], %f6;
$L__BB1_9:
	ret;

}
	// .globl	_Z7setOnesPfi
.visible .entry _Z7setOnesPfi(
	.param .u64 .ptr .align 1 _Z7setOnesPfi_param_0,
	.param .u32 _Z7setOnesPfi_param_1
)
{
	.reg .pred 	%p<2>;
	.reg .b32 	%r<4>;
	.reg .b64 	%rd<5>;

	ld.param.u64 	%rd1, [_Z7setOnesPfi_param_0];
	ld.param.u32 	%r2, [_Z7setOnesPfi_param_1];
	mov.u32 	%r1, %tid.x;
	setp.ge.s32 	%p1, %r1, %r2;
	@%p1 bra 	$L__BB2_2;
	cvta.to.global.u64 	%rd2, %rd1;
	mul.wide.u32 	%rd3, %r1, 4;
	add.s64 	%rd4, %rd2, %rd3;
	mov.b32 	%r3, 1065353216;
	st.global.u32 	[%rd4], %r3;
$L__BB2_2:
	ret;

}
	// .globl	_Z8setZerosPfi
.visible .entry _Z8setZerosPfi(
	.param .u64 .ptr .align 1 _Z8setZerosPfi_param_0,
	.param .u32 _Z8setZerosPfi_param_1
)
{
	.reg .pred 	%p<2>;
	.reg .b32 	%r<4>;
	.reg .b64 	%rd<5>;

	ld.param.u64 	%rd1, [_Z8setZerosPfi_param_0];
	ld.param.u32 	%r2, [_Z8setZerosPfi_param_1];
	mov.u32 	%r1, %tid.x;
	setp.ge.s32 	%p1, %r1, %r2;
	@%p1 bra 	$L__BB3_2;
	cvta.to.global.u64 	%rd2, %rd1;
	mul.wide.u32 	%rd3, %r1, 4;
	add.s64 	%rd4, %rd2, %rd3;
	mov.b32 	%r3, 0;
	st.global.u32 	[%rd4], %r3;
$L__BB3_2:
	ret;

}
	// .globl	_Z10compDelta3PfS_S_i
.visible .entry _Z10compDelta3PfS_S_i(
	.param .u64 .ptr .align 1 _Z10compDelta3PfS_S_i_param_0,
	.param .u64 .ptr .align 1 _Z10compDelta3PfS_S_i_param_1,
	.param .u64 .ptr .align 1 _Z10compDelta3PfS_S_i_param_2,
	.param .u32 _Z10compDelta3PfS_S_i_param_3
)
{
	.reg .pred 	%p<2>;
	.reg .b32 	%r<3>;
	.reg .b32 	%f<9>;
	.reg .b64 	%rd<11>;

	ld.param.u64 	%rd1, [_Z10compDelta3PfS_S_i_param_0];
	ld.param.u64 	%rd2, [_Z10compDelta3PfS_S_i_param_1];
	ld.param.u64 	%rd3, [_Z10compDelta3PfS_S_i_param_2];
	ld.param.u32 	%r2, [_Z10compDelta3PfS_S_i_param_3];
	mov.u32 	%r1, %tid.x;
	setp.ge.s32 	%p1, %r1, %r2;
	@%p1 bra 	$L__BB4_2;
	cvta.to.global.u64 	%rd4, %rd1;
	cvta.to.global.u64 	%rd5, %rd2;
	cvta.to.global.u64 	%rd6, %rd3;
	mul.wide.u32 	%rd7, %r1, 4;
	add.s64 	%rd8, %rd4, %rd7;
	ld.global.f32 	%f1, [%rd8];
	add.s64 	%rd9, %rd5, %rd7;
	ld.global.f32 	%f2, [%rd9];
	sub.f32 	%f3, %f1, %f2;
	neg.f32 	%f4, %f3;
	mul.f32 	%f5, %f2, %f4;
	mov.f32 	%f6, 0f3F800000;
	sub.f32 	%f7, %f6, %f2;
	mul.f32 	%f8, %f7, %f5;
	add.s64 	%rd10, %rd6, %rd7;
	st.global.f32 	[%rd10], %f8;
$L__BB4_2:
	ret;

}
	// .globl	_Z9compDeltaPfS_i
.visible .entry _Z9compDeltaPfS_i(
	.param .u64 .ptr .align 1 _Z9compDeltaPfS_i_param_0,
	.param .u64 .ptr .align 1 _Z9compDeltaPfS_i_param_1,
	.param .u32 _Z9compDeltaPfS_i_param_2
)
{
	.reg .pred 	%p<2>;
	.reg .b32 	%r<3>;
	.reg .b32 	%f<7>;
	.reg .b64 	%rd<8>;

	ld.param.u64 	%rd1, [_Z9compDeltaPfS_i_param_0];
	ld.param.u64 	%rd2, [_Z9compDeltaPfS_i_param_1];
	ld.param.u32 	%r2, [_Z9compDeltaPfS_i_param_2];
	mov.u32 	%r1, %tid.x;
	setp.ge.s32 	%p1, %r1, %r2;
	@%p1 bra 	$L__BB5_2;
	cvta.to.global.u64 	%rd3, %rd1;
	cvta.to.global.u64 	%rd4, %rd2;
	mul.wide.u32 	%rd5, %r1, 4;
	add.s64 	%rd6, %rd3, %rd5;
	ld.global.f32 	%f1, [%rd6];
	add.s64 	%rd7, %rd4, %rd5;
	ld.global.f32 	%f2, [%rd7];
	mul.f32 	%f3, %f1, %f2;
	mov.f32 	%f4, 0f3F800000;
	sub.f32 	%f5, %f4, %f2;
	mul.f32 	%f6, %f3, %f5;
	st.global.f32 	[%rd6], %f6;
$L__BB5_2:
	ret;

}
.func  (.param .b64 func_retval0) __internal_accurate_pow(
	.param .b64 __internal_accurate_pow_param_0
)
{
	.reg .pred 	%p<8>;
	.reg .b32 	%r<49>;
	.reg .b32 	%f<3>;
	.reg .b64 	%fd<109>;

	ld.param.f64 	%fd10, [__internal_accurate_pow_param_0];
	{
	.reg .b32 %temp; 
	mov.b64 	{%temp, %r46}, %fd10;
	}
	{
	.reg .b32 %temp; 
	mov.b64 	{%r45, %temp}, %fd10;
	}
	shr.u32 	%r47, %r46, 20;
	setp.gt.u32 	%p1, %r46, 1048575;
	@%p1 bra 	$L__BB6_2;
	mul.f64 	%fd11, %fd10, 0d4350000000000000;
	{
	.reg .b32 %temp; 
	mov.b64 	{%temp, %r46}, %fd11;
	}
	{
	.reg .b32 %temp; 
	mov.b64 	{%r45, %temp}, %fd11;
	}
	shr.u32 	%r16, %r46, 20;
	add.s32 	%r47, %r16, -54;
$L__BB6_2:
	add.s32 	%r48, %r47, -1023;
	and.b32  	%r17, %r46, -2146435073;
	or.b32  	%r18, %r17, 1072693248;
	mov.b64 	%fd107, {%r45, %r18};
	setp.lt.u32 	%p2, %r18, 1073127583;
	@%p2 bra 	$L__BB6_4;
	{
	.reg .b32 %temp; 
	mov.b64 	{%r19, %temp}, %fd107;
	}
	{
	.reg .b32 %temp; 
	mov.b64 	{%temp, %r20}, %fd107;
	}
	add.s32 	%r21, %r20, -1048576;
	mov.b64 	%fd107, {%r19, %r21};
	add.s32 	%r48, %r47, -1022;
$L__BB6_4:
	add.f64 	%fd12, %fd107, 0dBFF0000000000000;
	add.f64 	%fd13, %fd107, 0d3FF0000000000000;
	rcp.approx.ftz.f64 	%fd14, %fd13;
	neg.f64 	%fd15, %fd13;
	fma.rn.f64 	%fd16, %fd15, %fd14, 0d3FF0000000000000;
	fma.rn.f64 	%fd17, %fd16, %fd16, %fd16;
	fma.rn.f64 	%fd18, %fd17, %fd14, %fd14;
	mul.f64 	%fd19, %fd12, %fd18;
	fma.rn.f64 	%fd20, %fd12, %fd18, %fd19;
	mul.f64 	%fd21, %fd20, %fd20;
	fma.rn.f64 	%fd22, %fd21, 0d3EB0F5FF7D2CAFE2, 0d3ED0F5D241AD3B5A;
	fma.rn.f64 	%fd23, %fd22, %fd21, 0d3EF3B20A75488A3F;
	fma.rn.f64 	%fd24, %fd23, %fd21, 0d3F1745CDE4FAECD5;
	fma.rn.f64 	%fd25, %fd24, %fd21, 0d3F3C71C7258A578B;
	fma.rn.f64 	%fd26, %fd25, %fd21, 0d3F6249249242B910;
	fma.rn.f64 	%fd27, %fd26, %fd21, 0d3F89999999999DFB;
	sub.f64 	%fd28, %fd12, %fd20;
	add.f64 	%fd29, %fd28, %fd28;
	neg.f64 	%fd30, %fd20;
	fma.rn.f64 	%fd31, %fd30, %fd12, %fd29;
	mul.f64 	%fd32, %fd18, %fd31;
	fma.rn.f64 	%fd33, %fd21, %fd27, 0d3FB5555555555555;
	mov.f64 	%fd34, 0d3FB5555555555555;
	sub.f64 	%fd35, %fd34, %fd33;
	fma.rn.f64 	%fd36, %fd21, %fd27, %fd35;
	add.f64 	%fd37, %fd36, 0dBC46A4CB00B9E7B0;
	add.f64 	%fd38, %fd33, %fd37;
	sub.f64 	%fd39, %fd33, %fd38;
	add.f64 	%fd40, %fd37, %fd39;
	mul.rn.f64 	%fd41, %fd20, %fd20;
	neg.f64 	%fd42, %fd41;
	fma.rn.f64 	%fd43, %fd20, %fd20, %fd42;
	{
	.reg .b32 %temp; 
	mov.b64 	{%r22, %temp}, %fd32;
	}
	{
	.reg .b32 %temp; 
	mov.b64 	{%temp, %r23}, %fd32;
	}
	add.s32 	%r24, %r23, 1048576;
	mov.b64 	%fd44, {%r22, %r24};
	fma.rn.f64 	%fd45, %fd20, %fd44, %fd43;
	mul.rn.f64 	%fd46, %fd41, %fd20;
	neg.f64 	%fd47, %fd46;
	fma.rn.f64 	%fd48, %fd41, %fd20, %fd47;
	fma.rn.f64 	%fd49, %fd41, %fd32, %fd48;
	fma.rn.f64 	%fd50, %fd45, %fd20, %fd49;
	mul.rn.f64 	%fd51, %fd38, %fd46;
	neg.f64 	%fd52, %fd51;
	fma.rn.f64 	%fd53, %fd38, %fd46, %fd52;
	fma.rn.f64 	%fd54, %fd38, %fd50, %fd53;
	fma.rn.f64 	%fd55, %fd40, %fd46, %fd54;
	add.f64 	%fd56, %fd51, %fd55;
	sub.f64 	%fd57, %fd51, %fd56;
	add.f64 	%fd58, %fd55, %fd57;
	add.f64 	%fd59, %fd20, %fd56;
	sub.f64 	%fd60, %fd20, %fd59;
	add.f64 	%fd61, %fd56, %fd60;
	add.f64 	%fd62, %fd58, %fd61;
	add.f64 	%fd63, %fd32, %fd62;
	add.f64 	%fd64, %fd59, %fd63;
	sub.f64 	%fd65, %fd59, %fd64;
	add.f64 	%fd66, %fd63, %fd65;
	xor.b32  	%r25, %r48, -2147483648;
	mov.b32 	%r26, 1127219200;
	mov.b64 	%fd67, {%r25, %r26};
	mov.b32 	%r27, -2147483648;
	mov.b64 	%fd68, {%r27, %r26};
	sub.f64 	%fd69, %fd67, %fd68;
	fma.rn.f64 	%fd70, %fd69, 0d3FE62E42FEFA39EF, %fd64;
	fma.rn.f64 	%fd71, %fd69, 0dBFE62E42FEFA39EF, %fd70;
	sub.f64 	%fd72, %fd71, %fd64;
	sub.f64 	%fd73, %fd66, %fd72;
	fma.rn.f64 	%fd74, %fd69, 0d3C7ABC9E3B39803F, %fd73;
	add.f64 	%fd75, %fd70, %fd74;
	sub.f64 	%fd76, %fd70, %fd75;
	add.f64 	%fd77, %fd74, %fd76;
	mov.f64 	%fd78, 0d4000000000000000;
	{
	.reg .b32 %temp; 
	mov.b64 	{%temp, %r28}, %fd78;
	}
	{
	.reg .b32 %temp; 
	mov.b64 	{%r29, %temp}, %fd78;
	}
	shl.b32 	%r30, %r28, 1;
	setp.gt.u32 	%p3, %r30, -33554433;
	and.b32  	%r31, %r28, -15728641;
	selp.b32 	%r32, %r31, %r28, %p3;
	mov.b64 	%fd79, {%r29, %r32};
	mul.rn.f64 	%fd80, %fd75, %fd79;
	neg.f64 	%fd81, %fd80;
	fma.rn.f64 	%fd82, %fd75, %fd79, %fd81;
	fma.rn.f64 	%fd83, %fd77, %fd79, %fd82;
	add.f64 	%fd4, %fd80, %fd83;
	sub.f64 	%fd84, %fd80, %fd4;
	add.f64 	%fd5, %fd83, %fd84;
	fma.rn.f64 	%fd85, %fd4, 0d3FF71547652B82FE, 0d4338000000000000;
	{
	.reg .b32 %temp; 
	mov.b64 	{%r13, %temp}, %fd85;
	}
	mov.f64 	%fd86, 0dC338000000000000;
	add.rn.f64 	%fd87, %fd85, %fd86;
	fma.rn.f64 	%fd88, %fd87, 0dBFE62E42FEFA39EF, %fd4;
	fma.rn.f64 	%fd89, %fd87, 0dBC7ABC9E3B39803F, %fd88;
	fma.rn.f64 	%fd90, %fd89, 0d3E5ADE1569CE2BDF, 0d3E928AF3FCA213EA;
	fma.rn.f64 	%fd91, %fd90, %fd89, 0d3EC71DEE62401315;
	fma.rn.f64 	%fd92, %fd91, %fd89, 0d3EFA01997C89EB71;
	fma.rn.f64 	%fd93, %fd92, %fd89, 0d3F2A01A014761F65;
	fma.rn.f64 	%fd94, %fd93, %fd89, 0d3F56C16C1852B7AF;
	fma.rn.f64 	%fd95, %fd94, %fd89, 0d3F81111111122322;
	fma.rn.f64 	%fd96, %fd95, %fd89, 0d3FA55555555502A1;
	fma.rn.f64 	%fd97, %fd96, %fd89, 0d3FC5555555555511;
	fma.rn.f64 	%fd98, %fd97, %fd89, 0d3FE000000000000B;
	fma.rn.f64 	%fd99, %fd98, %fd89, 0d3FF0000000000000;
	fma.rn.f64 	%fd100, %fd99, %fd89, 0d3FF0000000000000;
	{
	.reg .b32 %temp; 
	mov.b64 	{%r14, %temp}, %fd100;
	}
	{
	.reg .b32 %temp; 
	mov.b64 	{%temp, %r15}, %fd100;
	}
	shl.b32 	%r33, %r13, 20;
	add.s32 	%r34, %r33, %r15;
	mov.b64 	%fd108, {%r14, %r34};
	{
	.reg .b32 %temp; 
	mov.b64 	{%temp, %r35}, %fd4;
	}
	mov.b32 	%f2, %r35;
	abs.f32 	%f1, %f2;
	setp.lt.f32 	%p4, %f1, 0f4086232B;
	@%p4 bra 	$L__BB6_7;
	setp.lt.f64 	%p5, %fd4, 0d0000000000000000;
	add.f64 	%fd101, %fd4, 0d7FF0000000000000;
	selp.f64 	%fd108, 0d0000000000000000, %fd101, %p5;
	setp.geu.f32 	%p6, %f1, 0f40874800;
	@%p6 bra 	$L__BB6_7;
	shr.u32 	%r36, %r13, 31;
	add.s32 	%r37, %r13, %r36;
	shr.s32 	%r38, %r37, 1;
	shl.b32 	%r39, %r38, 20;
	add.s32 	%r40, %r15, %r39;
	mov.b64 	%fd102, {%r14, %r40};
	sub.s32 	%r41, %r13, %r38;
	shl.b32 	%r42, %r41, 20;
	add.s32 	%r43, %r42, 1072693248;
	mov.b32 	%r44, 0;
	mov.b64 	%fd103, {%r44, %r43};
	mul.f64 	%fd108, %fd103, %fd102;
$L__BB6_7:
	abs.f64 	%fd104, %fd108;
	setp.eq.f64 	%p7, %fd104, 0d7FF0000000000000;
	fma.rn.f64 	%fd105, %fd108, %fd5, %fd108;
	selp.f64 	%fd106, %fd108, %fd105, %p7;
	st.param.f64 	[func_retval0], %fd106;
	ret;

}


// ===== COMPILED SASS (sm_100) =====

	.target	sm_100

	.elftype	@"ET_EXEC"


//--------------------- .note.nv.tkinfo           --------------------------
	.section	.note.nv.tkinfo,"",@"SHT_NOTE"
	.sectionflags	@"SHF_NOTE_NV_TKINFO"
	.tkinfo
        /*0018*/ 	.word	0x00000002
        /*0030*/ 	.string	""
        /*0030*/ 	.string	"ptxas"
        /*0030*/ 	.string	"Cuda compilation tools, release 13.0, V13.0.88"
        /*0030*/ 	.string	"Build cuda_13.0.r13.0/compiler.36424714_0"
        /*0030*/ 	.string	"-arch sm_100 -m 64 "



//--------------------- .note.nv.cuinfo           --------------------------
	.section	.note.nv.cuinfo,"",@"SHT_NOTE"
	.sectionflags	@"SHF_NOTE_NV_CUINFO"
        /*0018*/ 	.short	0x0002
        /*001a*/ 	.short	0x0064
        /*001c*/ 	.short	0x0082
	.zero		2


//--------------------- .nv.info                  --------------------------
	.section	.nv.info,"",@"SHT_CUDA_INFO"
	.align	4


	//----- nvinfo : EIATTR_REGCOUNT
	.align		4
        /*0000*/ 	.byte	0x04, 0x2f
        /*0002*/ 	.short	(.L_1 - .L_0)
	.align		4
.L_0:
        /*0004*/ 	.word	index@(_Z7sigmoidPfS_i)
        /*0008*/ 	.word	0x0000000e


	//----- nvinfo : EIATTR_FRAME_SIZE
	.align		4
.L_1:
        /*000c*/ 	.byte	0x04, 0x11
        /*000e*/ 	.short	(.L_3 - .L_2)
	.align		4
.L_2:
        /*0010*/ 	.word	index@($__internal_0_$__cuda_sm20_rcp_rn_f32_slowpath)
        /*0014*/ 	.word	0x00000000


	//----- nvinfo : EIATTR_FRAME_SIZE
	.align		4
.L_3:
        /*0018*/ 	.byte	0x04, 0x11
        /*001a*/ 	.short	(.L_5 - .L_4)
	.align		4
.L_4:
        /*001c*/ 	.word	index@(_Z7sigmoidPfS_i)
        /*0020*/ 	.word	0x00000000


	//----- nvinfo : EIATTR_REGCOUNT
	.align		4
.L_5:
        /*0024*/ 	.byte	0x04, 0x2f
        /*0026*/ 	.short	(.L_7 - .L_6)
	.align		4
.L_6:
        /*0028*/ 	.word	index@(_Z14computeAbsDiffPfS_S_i)
        /*002c*/ 	.word	0x0000001e


	//----- nvinfo : EIATTR_FRAME_SIZE
	.align		4
.L_7:
        /*0030*/ 	.byte	0x04, 0x11
        /*0032*/ 	.short	(.L_9 - .L_8)
	.align		4
.L_8:
        /*0034*/ 	.word	index@($_Z14computeAbsDiffPfS_S_i$__internal_accurate_pow)
        /*0038*/ 	.word	0x00000000


	//----- nvinfo : EIATTR_FRAME_SIZE
	.align		4
.L_9:
        /*003c*/ 	.byte	0x04, 0x11
        /*003e*/ 	.short	(.L_11 - .L_10)
	.align		4
.L_10:
        /*0040*/ 	.word	index@(_Z14computeAbsDiffPfS_S_i)
        /*0044*/ 	.word	0x00000000


	//----- nvinfo : EIATTR_REGCOUNT
	.align		4
.L_11:
        /*0048*/ 	.byte	0x04, 0x2f
        /*004a*/ 	.short	(.L_13 - .L_12)
	.align		4
.L_12:
        /*004c*/ 	.word	index@(_Z7setOnesPfi)
        /*0050*/ 	.word	0x0000000a


	//----- nvinfo : EIATTR_FRAME_SIZE
	.align		4
.L_13:
        /*0054*/ 	.byte	0x04, 0x11
        /*0056*/ 	.short	(.L_15 - .L_14)
	.align		4
.L_14:
        /*0058*/ 	.word	index@(_Z7setOnesPfi)
        /*005c*/ 	.word	0x00000000


	//----- nvinfo : EIATTR_REGCOUNT
	.align		4
.L_15:
        /*0060*/ 	.byte	0x04, 0x2f
        /*0062*/ 	.short	(.L_17 - .L_16)
	.align		4
.L_16:
        /*0064*/ 	.word	index@(_Z8setZerosPfi)
        /*0068*/ 	.word	0x00000008


	//----- nvinfo : EIATTR_FRAME_SIZE
	.align		4
.L_17:
        /*006c*/ 	.byte	0x04, 0x11
        /*006e*/ 	.short	(.L_19 - .L_18)
	.align		4
.L_18:
        /*0070*/ 	.word	index@(_Z8setZerosPfi)
        /*0074*/ 	.word	0x00000000


	//----- nvinfo : EIATTR_REGCOUNT
	.align		4
.L_19:
        /*0078*/ 	.byte	0x04, 0x2f
        /*007a*/ 	.short	(.L_21 - .L_20)
	.align		4
.L_20:
        /*007c*/ 	.word	index@(_Z10compDelta3PfS_S_i)
        /*0080*/ 	.word	0x0000000e


	//----- nvinfo : EIATTR_FRAME_SIZE
	.align		4
.L_21:
        /*0084*/ 	.byte	0x04, 0x11
        /*0086*/ 	.short	(.L_23 - .L_22)
	.align		4
.L_22:
        /*0088*/ 	.word	index@(_Z10compDelta3PfS_S_i)
        /*008c*/ 	.word	0x00000000


	//----- nvinfo : EIATTR_REGCOUNT
	.align		4
.L_23:
        /*0090*/ 	.byte	0x04, 0x2f
        /*0092*/ 	.short	(.L_25 - .L_24)
	.align		4
.L_24:
        /*0094*/ 	.word	index@(_Z9compDeltaPfS_i)
        /*0098*/ 	.word	0x0000000a


	//----- nvinfo : EIATTR_FRAME_SIZE
	.align		4
.L_25:
        /*009c*/ 	.byte	0x04, 0x11
        /*009e*/ 	.short	(.L_27 - .L_26)
	.align		4
.L_26:
        /*00a0*/ 	.word	index@(_Z9compDeltaPfS_i)
        /*00a4*/ 	.word	0x00000000


	//----- nvinfo : EIATTR_MIN_STACK_SIZE
	.align		4
.L_27:
        /*00a8*/ 	.byte	0x04, 0x12
        /*00aa*/ 	.short	(.L_29 - .L_28)
	.align		4
.L_28:
        /*00ac*/ 	.word	index@(_Z9compDeltaPfS_i)
        /*00b0*/ 	.word	0x00000000


	//----- nvinfo : EIATTR_MIN_STACK_SIZE
	.align		4
.L_29:
        /*00b4*/ 	.byte	0x04, 0x12
        /*00b6*/ 	.short	(.L_31 - .L_30)
	.align		4
.L_30:
        /*00b8*/ 	.word	index@(_Z10compDelta3PfS_S_i)
        /*00bc*/ 	.word	0x00000000


	//----- nvinfo : EIATTR_MIN_STACK_SIZE
	.align		4
.L_31:
        /*00c0*/ 	.byte	0x04, 0x12
        /*00c2*/ 	.short	(.L_33 - .L_32)
	.align		4
.L_32:
        /*00c4*/ 	.word	index@(_Z8setZerosPfi)
        /*00c8*/ 	.word	0x00000000


	//----- nvinfo : EIATTR_MIN_STACK_SIZE
	.align		4
.L_33:
        /*00cc*/ 	.byte	0x04, 0x12
        /*00ce*/ 	.short	(.L_35 - .L_34)
	.align		4
.L_34:
        /*00d0*/ 	.word	index@(_Z7setOnesPfi)
        /*00d4*/ 	.word	0x00000000


	//----- nvinfo : EIATTR_MIN_STACK_SIZE
	.align		4
.L_35:
        /*00d8*/ 	.byte	0x04, 0x12
        /*00da*/ 	.short	(.L_37 - .L_36)
	.align		4
.L_36:
        /*00dc*/ 	.word	index@(_Z14computeAbsDiffPfS_S_i)
        /*00e0*/ 	.word	0x00000000


	//----- nvinfo : EIATTR_MIN_STACK_SIZE
	.align		4
.L_37:
        /*00e4*/ 	.byte	0x04, 0x12
        /*00e6*/ 	.short	(.L_39 - .L_38)
	.align		4
.L_38:
        /*00e8*/ 	.word	index@(_Z7sigmoidPfS_i)
        /*00ec*/ 	.word	0x00000000
.L_39:


//--------------------- .nv.compat                --------------------------
	.section	.nv.compat,"",@"SHT_CUDA_COMPAT_INFO"
	.align	4
        /*0000*/ 	.byte	0x02, 0x09, 0x00, 0x00, 0x02, 0x02, 0x01, 0x00, 0x02, 0x05, 0x05, 0x00, 0x03, 0x07, 0x01, 0x01
        /*0010*/ 	.byte	0x02, 0x03, 0x00, 0x00, 0x02, 0x06, 0x01, 0x00, 0x04, 0x0b, 0x08, 0x00, 0x01, 0x00, 0x00, 0x00
        /*0020*/ 	.byte	0x00, 0x00, 0x00, 0x00


//--------------------- .nv.info._Z9compDeltaPfS_i --------------------------
	.section	.nv.info._Z9compDeltaPfS_i,"",@"SHT_CUDA_INFO"
	.sectionflags	@""
	.align	4


	//----- nvinfo : EIATTR_CUDA_API_VERSION
	.align		4
        /*0000*/ 	.byte	0x04, 0x37
        /*0002*/ 	.short	(.L_41 - .L_40)
.L_40:
        /*0004*/ 	.word	0x00000082


	//----- nvinfo : EIATTR_KPARAM_INFO
	.align		4
.L_41:
        /*0008*/ 	.byte	0x04, 0x17
        /*000a*/ 	.short	(.L_43 - .L_42)
.L_42:
        /*000c*/ 	.word	0x00000000
        /*0010*/ 	.short	0x0002
        /*0012*/ 	.short	0x0010
        /*0014*/ 	.byte	0x00, 0xf0, 0x11, 0x00


	//----- nvinfo : EIATTR_KPARAM_INFO
	.align		4
.L_43:
        /*0018*/ 	.byte	0x04, 0x17
        /*001a*/ 	.short	(.L_45 - .L_44)
.L_44:
        /*001c*/ 	.word	0x00000000
        /*0020*/ 	.short	0x0001
        /*0022*/ 	.short	0x0008
        /*0024*/ 	.byte	0x00, 0xf5, 0x21, 0x00


	//----- nvinfo : EIATTR_KPARAM_INFO
	.align		4
.L_45:
        /*0028*/ 	.byte	0x04, 0x17
        /*002a*/ 	.short	(.L_47 - .L_46)
.L_46:
        /*002c*/ 	.word	0x00000000
        /*0030*/ 	.short	0x0000
        /*0032*/ 	.short	0x0000
        /*0034*/ 	.byte	0x00, 0xf5, 0x21, 0x00


	//----- nvinfo : EIATTR_SPARSE_MMA_MASK
	.align		4
.L_47:
        /*0038*/ 	.byte	0x03, 0x50
        /*003a*/ 	.short	0x0000


	//----- nvinfo : EIATTR_MAXREG_COUNT
	.align		4
        /*003c*/ 	.byte	0x03, 0x1b
        /*003e*/ 	.short	0x00ff


	//----- nvinfo : EIATTR_MERCURY_ISA_VERSION
	.align		4
        /*0040*/ 	.byte	0x03, 0x5f
        /*0042*/ 	.short	0x0101


	//----- nvinfo : EIATTR_VRC_CTA_INIT_COUNT
	.align		4
        /*0044*/ 	.byte	0x02, 0x4a
	.zero		1
	.zero		1


	//----- nvinfo : EIATTR_EXIT_INSTR_OFFSETS
	.align		4
        /*0048*/ 	.byte	0x04, 0x1c
        /*004a*/ 	.short	(.L_49 - .L_48)


	//   ....[0]....
.L_48:
        /*004c*/ 	.word	0x00000040


	//   ....[1]....
        /*0050*/ 	.word	0x00000100


	//----- nvinfo : EIATTR_CBANK_PARAM_SIZE
	.align		4
.L_49:
        /*0054*/ 	.byte	0x03, 0x19
        /*0056*/ 	.short	0x0014


	//----- nvinfo : EIATTR_PARAM_CBANK
	.align		4
        /*0058*/ 	.byte	0x04, 0x0a
        /*005a*/ 	.short	(.L_51 - .L_50)
	.align		4
.L_50:
        /*005c*/ 	.word	index@(.nv.constant0._Z9compDeltaPfS_i)
        /*0060*/ 	.short	0x0380
        /*0062*/ 	.short	0x0014


	//----- nvinfo : EIATTR_SW_WAR
	.align		4
.L_51:
        /*0064*/ 	.byte	0x04, 0x36
        /*0066*/ 	.short	(.L_53 - .L_52)
.L_52:
        /*0068*/ 	.word	0x00000008
.L_53:


//--------------------- .nv.info._Z10compDelta3PfS_S_i --------------------------
	.section	.nv.info._Z10compDelta3PfS_S_i,"",@"SHT_CUDA_INFO"
	.sectionflags	@""
	.align	4


	//----- nvinfo : EIATTR_CUDA_API_VERSION
	.align		4
        /*0000*/ 	.byte	0x04, 0x37
        /*0002*/ 	.short	(.L_55 - .L_54)
.L_54:
        /*0004*/ 	.word	0x00000082


	//----- nvinfo : EIATTR_KPARAM_INFO
	.align		4
.L_55:
        /*0008*/ 	.byte	0x04, 0x17
        /*000a*/ 	.short	(.L_57 - .L_56)
.L_56:
        /*000c*/ 	.word	0x00000000
        /*0010*/ 	.short	0x0003
        /*0012*/ 	.short	0x0018
        /*0014*/ 	.byte	0x00, 0xf0, 0x11, 0x00


	//----- nvinfo : EIATTR_KPARAM_INFO
	.align		4
.L_57:
        /*0018*/ 	.byte	0x04, 0x17
        /*001a*/ 	.short	(.L_59 - .L_58)
.L_58:
        /*001c*/ 	.word	0x00000000
        /*0020*/ 	.short	0x0002
        /*0022*/ 	.short	0x0010
        /*0024*/ 	.byte	0x00, 0xf5, 0x21, 0x00


	//----- nvinfo : EIATTR_KPARAM_INFO
	.align		4
.L_59:
        /*0028*/ 	.byte	0x04, 0x17
        /*002a*/ 	.short	(.L_61 - .L_60)
.L_60:
        /*002c*/ 	.word	0x00000000
        /*0030*/ 	.short	0x0001
        /*0032*/ 	.short	0x0008
        /*0034*/ 	.byte	0x00, 0xf5, 0x21, 0x00


	//----- nvinfo : EIATTR_KPARAM_INFO
	.align		4
.L_61:
        /*0038*/ 	.byte	0x04, 0x17
        /*003a*/ 	.short	(.L_63 - .L_62)
.L_62:
        /*003c*/ 	.word	0x00000000
        /*0040*/ 	.short	0x0000
        /*0042*/ 	.short	0x0000
        /*0044*/ 	.byte	0x00, 0xf5, 0x21, 0x00


	//----- nvinfo : EIATTR_SPARSE_MMA_MASK
	.align		4
.L_63:
        /*0048*/ 	.byte	0x03, 0x50
        /*004a*/ 	.short	0x0000


	//----- nvinfo : EIATTR_MAXREG_COUNT
	.align		4
        /*004c*/ 	.byte	0x03, 0x1b
        /*004e*/ 	.short	0x00ff


	//----- nvinfo : EIATTR_MERCURY_ISA_VERSION
	.align		4
        /*0050*/ 	.byte	0x03, 0x5f
        /*0052*/ 	.short	0x0101


	//----- nvinfo : EIATTR_VRC_CTA_INIT_COUNT
	.align		4
        /*0054*/ 	.byte	0x02, 0x4a
	.zero		1
	.zero		1


	//----- nvinfo : EIATTR_EXIT_INSTR_OFFSETS
	.align		4
        /*0058*/ 	.byte	0x04, 0x1c
        /*005a*/ 	.short	(.L_65 - .L_64)


	//   ....[0]....
.L_64:
        /*005c*/ 	.word	0x00000040


	//   ....[1]....
        /*0060*/ 	.word	0x00000130


	//----- nvinfo : EIATTR_CBANK_PARAM_SIZE
	.align		4
.L_65:
        /*0064*/ 	.byte	0x03, 0x19
        /*0066*/ 	.short	0x001c


	//----- nvinfo : EIATTR_PARAM_CBANK
	.align		4
        /*0068*/ 	.byte	0x04, 0x0a
        /*006a*/ 	.short	(.L_67 - .L_66)
	.align		4
.L_66:
        /*006c*/ 	.word	index@(.nv.constant0._Z10compDelta3PfS_S_i)
        /*0070*/ 	.short	0x0380
        /*0072*/ 	.short	0x001c


	//----- nvinfo : EIATTR_SW_WAR
	.align		4
.L_67:
        /*0074*/ 	.byte	0x04, 0x36
        /*0076*/ 	.short	(.L_69 - .L_68)
.L_68:
        /*0078*/ 	.word	0x00000008
.L_69:


//--------------------- .nv.info._Z8setZerosPfi   --------------------------
	.section	.nv.info._Z8setZerosPfi,"",@"SHT_CUDA_INFO"
	.sectionflags	@""
	.align	4


	//----- nvinfo : EIATTR_CUDA_API_VERSION
	.align		4
        /*0000*/ 	.byte	0x04, 0x37
        /*0002*/ 	.short	(.L_71 - .L_70)
.L_70:
        /*0004*/ 	.word	0x00000082


	//----- nvinfo : EIATTR_KPARAM_INFO
	.align		4
.L_71:
        /*0008*/ 	.byte	0x04, 0x17
        /*000a*/ 	.short	(.L_73 - .L_72)
.L_72:
        /*000c*/ 	.word	0x00000000
        /*0010*/ 	.short	0x0001
        /*0012*/ 	.short	0x0008
        /*0014*/ 	.byte	0x00, 0xf0, 0x11, 0x00


	//----- nvinfo : EIATTR_KPARAM_INFO
	.align		4
.L_73:
        /*0018*/ 	.byte	0x04, 0x17
        /*001a*/ 	.short	(.L_75 - .L_74)
.L_74:
        /*001c*/ 	.word	0x00000000
        /*0020*/ 	.short	0x0000
        /*0022*/ 	.short	0x0000
        /*0024*/ 	.byte	0x00, 0xf5, 0x21, 0x00


	//----- nvinfo : EIATTR_SPARSE_MMA_MASK
	.align		4
.L_75:
        /*0028*/ 	.byte	0x03, 0x50
        /*002a*/ 	.short	0x0000


	//----- nvinfo : EIATTR_MAXREG_COUNT
	.align		4
        /*002c*/ 	.byte	0x03, 0x1b
        /*002e*/ 	.short	0x00ff


	//----- nvinfo : EIATTR_MERCURY_ISA_VERSION
	.align		4
        /*0030*/ 	.byte	0x03, 0x5f
        /*0032*/ 	.short	0x0101


	//----- nvinfo : EIATTR_VRC_CTA_INIT_COUNT
	.align		4
        /*0034*/ 	.byte	0x02, 0x4a
	.zero		1
	.zero		1


	//----- nvinfo : EIATTR_EXIT_INSTR_OFFSETS
	.align		4
        /*0038*/ 	.byte	0x04, 0x1c
        /*003a*/ 	.short	(.L_77 - .L_76)


	//   ....[0]....
.L_76:
        /*003c*/ 	.word	0x00000040


	//   ....[1]....
        /*0040*/ 	.word	0x00000090


	//----- nvinfo : EIATTR_CBANK_PARAM_SIZE
	.align		4
.L_77:
        /*0044*/ 	.byte	0x03, 0x19
        /*0046*/ 	.short	0x000c


	//----- nvinfo : EIATTR_PARAM_CBANK
	.align		4
        /*0048*/ 	.byte	0x04, 0x0a
        /*004a*/ 	.short	(.L_79 - .L_78)
	.align		4
.L_78:
        /*004c*/ 	.word	index@(.nv.constant0._Z8setZerosPfi)
        /*0050*/ 	.short	0x0380
        /*0052*/ 	.short	0x000c


	//----- nvinfo : EIATTR_SW_WAR
	.align		4
.L_79:
        /*0054*/ 	.byte	0x04, 0x36
        /*0056*/ 	.short	(.L_81 - .L_80)
.L_80:
        /*0058*/ 	.word	0x00000008
.L_81:


//--------------------- .nv.info._Z7setOnesPfi    --------------------------
	.section	.nv.info._Z7setOnesPfi,"",@"SHT_CUDA_INFO"
	.sectionflags	@""
	.align	4


	//----- nvinfo : EIATTR_CUDA_API_VERSION
	.align		4
        /*0000*/ 	.byte	0x04, 0x37
        /*0002*/ 	.short	(.L_83 - .L_82)
.L_82:
        /*0004*/ 	.word	0x00000082


	//----- nvinfo : EIATTR_KPARAM_INFO
	.align		4
.L_83:
        /*0008*/ 	.byte	0x04, 0x17
        /*000a*/ 	.short	(.L_85 - .L_84)
.L_84:
        /*000c*/ 	.word	0x00000000
        /*0010*/ 	.short	0x0001
        /*0012*/ 	.short	0x0008
        /*0014*/ 	.byte	0x00, 0xf0, 0x11, 0x00


	//----- nvinfo : EIATTR_KPARAM_INFO
	.align		4
.L_85:
        /*0018*/ 	.byte	0x04, 0x17
        /*001a*/ 	.short	(.L_87 - .L_86)
.L_86:
        /*001c*/ 	.word	0x00000000
        /*0020*/ 	.short	0x0000
        /*0022*/ 	.short	0x0000
        /*0024*/ 	.byte	0x00, 0xf5, 0x21, 0x00


	//----- nvinfo : EIATTR_SPARSE_MMA_MASK
	.align		4
.L_87:
        /*0028*/ 	.byte	0x03, 0x50
        /*002a*/ 	.short	0x0000


	//----- nvinfo : EIATTR_MAXREG_COUNT
	.align		4
        /*002c*/ 	.byte	0x03, 0x1b
        /*002e*/ 	.short	0x00ff


	//----- nvinfo : EIATTR_MERCURY_ISA_VERSION
	.align		4
        /*0030*/ 	.byte	0x03, 0x5f
        /*0032*/ 	.short	0x0101


	//----- nvinfo : EIATTR_VRC_CTA_INIT_COUNT
	.align		4
        /*0034*/ 	.byte	0x02, 0x4a
	.zero		1
	.zero		1


	//----- nvinfo : EIATTR_EXIT_INSTR_OFFSETS
	.align		4
        /*0038*/ 	.byte	0x04, 0x1c
        /*003a*/ 	.short	(.L_89 - .L_88)


	//   ....[0]....
.L_88:
        /*003c*/ 	.word	0x00000040


	//   ....[1]....
        /*0040*/ 	.word	0x000000a0


	//----- nvinfo : EIATTR_CBANK_PARAM_SIZE
	.align		4
.L_89:
        /*0044*/ 	.byte	0x03, 0x19
        /*0046*/ 	.short	0x000c


	//----- nvinfo : EIATTR_PARAM_CBANK
	.align		4
        /*0048*/ 	.byte	0x04, 0x0a
        /*004a*/ 	.short	(.L_91 - .L_90)
	.align		4
.L_90:
        /*004c*/ 	.word	index@(.nv.constant0._Z7setOnesPfi)
        /*0050*/ 	.short	0x0380
        /*0052*/ 	.short	0x000c


	//----- nvinfo : EIATTR_SW_WAR
	.align		4
.L_91:
        /*0054*/ 	.byte	0x04, 0x36
        /*0056*/ 	.short	(.L_93 - .L_92)
.L_92:
        /*0058*/ 	.word	0x00000008
.L_93:


//--------------------- .nv.info._Z14computeAbsDiffPfS_S_i --------------------------
	.section	.nv.info._Z14computeAbsDiffPfS_S_i,"",@"SHT_CUDA_INFO"
	.sectionflags	@""
	.align	4


	//----- nvinfo : EIATTR_CUDA_API_VERSION
	.align		4
        /*0000*/ 	.byte	0x04, 0x37
        /*0002*/ 	.short	(.L_95 - .L_94)
.L_94:
        /*0004*/ 	.word	0x00000082


	//----- nvinfo : EIATTR_KPARAM_INFO
	.align		4
.L_95:
        /*0008*/ 	.byte	0x04, 0x17
        /*000a*/ 	.short	(.L_97 - .L_96)
.L_96:
        /*000c*/ 	.word	0x00000000
        /*0010*/ 	.short	0x0003
        /*0012*/ 	.short	0x0018
        /*0014*/ 	.byte	0x00, 0xf0, 0x11, 0x00


	//----- nvinfo : EIATTR_KPARAM_INFO
	.align		4
.L_97:
        /*0018*/ 	.byte	0x04, 0x17
        /*001a*/ 	.short	(.L_99 - .L_98)
.L_98:
        /*001c*/ 	.word	0x00000000
        /*0020*/ 	.short	0x0002
        /*0022*/ 	.short	0x0010
        /*0024*/ 	.byte	0x00, 0xf5, 0x21, 0x00


	//----- nvinfo : EIATTR_KPARAM_INFO
	.align		4
.L_99:
        /*0028*/ 	.byte	0x04, 0x17
        /*002a*/ 	.short	(.L_101 - .L_100)
.L_100:
        /*002c*/ 	.word	0x00000000
        /*0030*/ 	.short	0x0001
        /*0032*/ 	.short	0x0008
        /*0034*/ 	.byte	0x00, 0xf5, 0x21, 0x00


	//----- nvinfo : EIATTR_KPARAM_INFO
	.align		4
.L_101:
        /*0038*/ 	.byte	0x04, 0x17
        /*003a*/ 	.short	(.L_103 - .L_102)
.L_102:
        /*003c*/ 	.word	0x00000000
        /*0040*/ 	.short	0x0000
        /*0042*/ 	.short	0x0000
        /*0044*/ 	.byte	0x00, 0xf5, 0x21, 0x00


	//----- nvinfo : EIATTR_SPARSE_MMA_MASK
	.align		4
.L_103:
        /*0048*/ 	.byte	0x03, 0x50
        /*004a*/ 	.short	0x0000


	//----- nvinfo : EIATTR_MAXREG_COUNT
	.align		4
        /*004c*/ 	.byte	0x03, 0x1b
        /*004e*/ 	.short	0x00ff


	//----- nvinfo : EIATTR_MERCURY_ISA_VERSION
	.align		4
        /*0050*/ 	.byte	0x03, 0x5f
        /*0052*/ 	.short	0x0101


	//----- nvinfo : EIATTR_VRC_CTA_INIT_COUNT
	.align		4
        /*0054*/ 	.byte	0x02, 0x4a
	.zero		1
	.zero		1


	//----- nvinfo : EIATTR_EXIT_INSTR_OFFSETS
	.align		4
        /*0058*/ 	.byte	0x04, 0x1c
        /*005a*/ 	.short	(.L_105 - .L_104)


	//   ....[0]....
.L_104:
        /*005c*/ 	.word	0x00000040


	//   ....[1]....
        /*0060*/ 	.word	0x00000280


	//----- nvinfo : EIATTR_CRS_STACK_SIZE
	.align		4
.L_105:
        /*0064*/ 	.byte	0x04, 0x1e
        /*0066*/ 	.short	(.L_107 - .L_106)
.L_106:
        /*0068*/ 	.word	0x00000000


	//----- nvinfo : EIATTR_CBANK_PARAM_SIZE
	.align		4
.L_107:
        /*006c*/ 	.byte	0x03, 0x19
        /*006e*/ 	.short	0x001c


	//----- nvinfo : EIATTR_PARAM_CBANK
	.align		4
        /*0070*/ 	.byte	0x04, 0x0a
        /*0072*/ 	.short	(.L_109 - .L_108)
	.align		4
.L_108:
        /*0074*/ 	.word	index@(.nv.constant0._Z14computeAbsDiffPfS_S_i)
        /*0078*/ 	.short	0x0380
        /*007a*/ 	.short	0x001c


	//----- nvinfo : EIATTR_SW_WAR
	.align		4
.L_109:
        /*007c*/ 	.byte	0x04, 0x36
        /*007e*/ 	.short	(.L_111 - .L_110)
.L_110:
        /*0080*/ 	.word	0x00000008
.L_111:


//--------------------- .nv.info._Z7sigmoidPfS_i  --------------------------
	.section	.nv.info._Z7sigmoidPfS_i,"",@"SHT_CUDA_INFO"
	.sectionflags	@""
	.align	4


	//----- nvinfo : EIATTR_CUDA_API_VERSION
	.align		4
        /*0000*/ 	.byte	0x04, 0x37
        /*0002*/ 	.short	(.L_113 - .L_112)
.L_112:
        /*0004*/ 	.word	0x00000082


	//----- nvinfo : EIATTR_KPARAM_INFO
	.align		4
.L_113:
        /*0008*/ 	.byte	0x04, 0x17
        /*000a*/ 	.short	(.L_115 - .L_114)
.L_114:
        /*000c*/ 	.word	0x00000000
        /*0010*/ 	.short	0x0002
        /*0012*/ 	.short	0x0010
        /*0014*/ 	.byte	0x00, 0xf0, 0x11, 0x00


	//----- nvinfo : EIATTR_KPARAM_INFO
	.align		4
.L_115:
        /*0018*/ 	.byte	0x04, 0x17
        /*001a*/ 	.short	(.L_117 - .L_116)
.L_116:
        /*001c*/ 	.word	0x00000000
        /*0020*/ 	.short	0x0001
        /*0022*/ 	.short	0x0008
        /*0024*/ 	.byte	0x00, 0xf5, 0x21, 0x00


	//----- nvinfo : EIATTR_KPARAM_INFO
	.align		4
.L_117:
        /*0028*/ 	.byte	0x04, 0x17
        /*002a*/ 	.short	(.L_119 - .L_118)
.L_118:
        /*002c*/ 	.word	0x00000000
        /*0030*/ 	.short	0x0000
        /*0032*/ 	.short	0x0000
        /*0034*/ 	.byte	0x00, 0xf5, 0x21, 0x00


	//----- nvinfo : EIATTR_SPARSE_MMA_MASK
	.align		4
.L_119:
        /*0038*/ 	.byte	0x03, 0x50
        /*003a*/ 	.short	0x0000


	//----- nvinfo : EIATTR_MAXREG_COUNT
	.align		4
        /*003c*/ 	.byte	0x03, 0x1b
        /*003e*/ 	.short	0x00ff


	//----- nvinfo : EIATTR_MERCURY_ISA_VERSION
	.align		4
        /*0040*/ 	.byte	0x03, 0x5f
        /*0042*/ 	.short	0x0101


	//----- nvinfo : EIATTR_VRC_CTA_INIT_COUNT
	.align		4
        /*0044*/ 	.byte	0x02, 0x4a
	.zero		1
	.zero		1


	//----- nvinfo : EIATTR_EXIT_INSTR_OFFSETS
	.align		4
        /*0048*/ 	.byte	0x04, 0x1c
        /*004a*/ 	.short	(.L_121 - .L_120)


	//   ....[0]....
.L_120:
        /*004c*/ 	.word	0x00000070


	//   ....[1]....
        /*0050*/ 	.word	0x00000260


	//----- nvinfo : EIATTR_CRS_STACK_SIZE
	.align		4
.L_121:
        /*0054*/ 	.byte	0x04, 0x1e
        /*0056*/ 	.short	(.L_123 - .L_122)
.L_122:
        /*0058*/ 	.word	0x00000000


	//----- nvinfo : EIATTR_CBANK_PARAM_SIZE
	.align		4
.L_123:
        /*005c*/ 	.byte	0x03, 0x19
        /*005e*/ 	.short	0x0014


	//----- nvinfo : EIATTR_PARAM_CBANK
	.align		4
        /*0060*/ 	.byte	0x04, 0x0a
        /*0062*/ 	.short	(.L_125 - .L_124)
	.align		4
.L_124:
        /*0064*/ 	.word	index@(.nv.constant0._Z7sigmoidPfS_i)
        /*0068*/ 	.short	0x0380
        /*006a*/ 	.short	0x0014


	//----- nvinfo : EIATTR_SW_WAR
	.align		4
.L_125:
        /*006c*/ 	.byte	0x04, 0x36
        /*006e*/ 	.short	(.L_127 - .L_126)
.L_126:
        /*0070*/ 	.word	0x00000008
.L_127:


//--------------------- .nv.callgraph             --------------------------
	.section	.nv.callgraph,"",@"SHT_CUDA_CALLGRAPH"
	.align	4
	.sectionentsize	8
	.align		4
        /*0000*/ 	.word	0x00000000
	.align		4
        /*0004*/ 	.word	0xffffffff
	.align		4
        /*0008*/ 	.word	0x00000000
	.align		4
        /*000c*/ 	.word	0xfffffffe
	.align		4
        /*0010*/ 	.word	0x00000000
	.align		4
        /*0014*/ 	.word	0xfffffffd
	.align		4
        /*0018*/ 	.word	0x00000000
	.align		4
        /*001c*/ 	.word	0xfffffffc


//--------------------- .text._Z9compDeltaPfS_i   --------------------------
	.section	.text._Z9compDeltaPfS_i,"ax",@progbits
	.align	128
        .global         _Z9compDeltaPfS_i
        .type           _Z9compDeltaPfS_i,@function
        .size           _Z9compDeltaPfS_i,(.L_x_19 - _Z9compDeltaPfS_i)
        .other          _Z9compDeltaPfS_i,@"STO_CUDA_ENTRY STV_DEFAULT"
_Z9compDeltaPfS_i:
.text._Z9compDeltaPfS_i:
[----:B------:R-:W-:Y:S01]  /*0000*/  LDC R1, c[0x0][0x37c] ;  /* 0x0000df00ff017b82 */ /* 0x000fe20000000800 */
[----:B------:R-:W0:Y:S01]  /*0010*/  S2R R7, SR_TID.X ;  /* 0x0000000000077919 */ /* 0x000e220000002100 */
[----:B------:R-:W0:Y:S02]  /*0020*/  LDCU UR4, c[0x0][0x390] ;  /* 0x00007200ff0477ac */ /* 0x000e240008000800 */
[----:B0-----:R-:W-:-:S13]  /*0030*/  ISETP.GE.AND P0, PT, R7, UR4, PT ;  /* 0x0000000407007c0c */ /* 0x001fda000bf06270 */
[----:B------:R-:W-:Y:S05]  /*0040*/  @P0 EXIT ;  /* 0x000000000000094d */ /* 0x000fea0003800000 */
[----:B------:R-:W0:Y:S01]  /*0050*/  LDC.64 R4, c[0x0][0x388] ;  /* 0x0000e200ff047b82 */ /* 0x000e220000000a00 */
[----:B------:R-:W1:Y:S07]  /*0060*/  LDCU.64 UR4, c[0x0][0x358] ;  /* 0x00006b00ff0477ac */ /* 0x000e6e0008000a00 */
[----:B------:R-:W2:Y:S01]  /*0070*/  LDC.64 R2, c[0x0][0x380] ;  /* 0x0000e000ff027b82 */ /* 0x000ea20000000a00 */
[----:B0-----:R-:W-:-:S06]  /*0080*/  IMAD.WIDE.U32 R4, R7, 0x4, R4 ;  /* 0x0000000407047825 */ /* 0x001fcc00078e0004 */
[----:B-1----:R-:W3:Y:S01]  /*0090*/  LDG.E R5, desc[UR4][R4.64] ;  /* 0x0000000404057981 */ /* 0x002ee2000c1e1900 */
[----:B--2---:R-:W-:-:S05]  /*00a0*/  IMAD.WIDE.U32 R2, R7, 0x4, R2 ;  /* 0x0000000407027825 */ /* 0x004fca00078e0002 */
[----:B------:R-:W2:Y:S01]  /*00b0*/  LDG.E R0, desc[UR4][R2.64] ;  /* 0x0000000402007981 */ /* 0x000ea2000c1e1900 */
[----:B---3--:R-:W-:Y:S01]  /*00c0*/  FADD R7, -R5, 1 ;  /* 0x3f80000005077421 */ /* 0x008fe20000000100 */
[----:B--2---:R-:W-:-:S04]  /*00d0*/  FMUL R0, R0, R5 ;  /* 0x0000000500007220 */ /* 0x004fc80000400000 */
[----:B------:R-:W-:-:S05]  /*00e0*/  FMUL R7, R0, R7 ;  /* 0x0000000700077220 */ /* 0x000fca0000400000 */
[----:B------:R-:W-:Y:S01]  /*00f0*/  STG.E desc[UR4][R2.64], R7 ;  /* 0x0000000702007986 */ /* 0x000fe2000c101904 */
[----:B------:R-:W-:Y:S05]  /*0100*/  EXIT ;  /* 0x000000000000794d */ /* 0x000fea0003800000 */
.L_x_0:
[----:B------:R-:W-:-:S00]  /*0110*/  BRA `(.L_x_0) ;  /* 0xfffffffc00fc7947 */ /* 0x000fc0000383ffff */
[----:B------:R-:W-:-:S00]  /*0120*/  NOP ;  /* 0x0000000000007918 */ /* 0x000fc00000000000 */
        /* <DEDUP_REMOVED lines=13> */
.L_x_19:


//--------------------- .text._Z10compDelta3PfS_S_i --------------------------
	.section	.text._Z10compDelta3PfS_S_i,"ax",@progbits
	.align	128
        .global         _Z10compDelta3PfS_S_i
        .type           _Z10compDelta3PfS_S_i,@function
        .size           _Z10compDelta3PfS_S_i,(.L_x_20 - _Z10compDelta3PfS_S_i)
        .other          _Z10compDelta3PfS_S_i,@"STO_CUDA_ENTRY STV_DEFAULT"
_Z10compDelta3PfS_S_i:
.text._Z10compDelta3PfS_S_i:
[----:B------:R-:W-:Y:S01]  /*0000*/  LDC R1, c[0x0][0x37c] ;  /* 0x0000df00ff017b82 */ /* 0x000fe20000000800 */
[----:B------:R-:W0:Y:S01]  /*0010*/  S2R R11, SR_TID.X ;  /* 0x00000000000b7919 */ /* 0x000e220000002100 */
[----:B------:R-:W0:Y:S02]  /*0020*/  LDCU UR4, c[0x0][0x398] ;  /* 0x00007300ff0477ac */ /* 0x000e240008000800 */
[----:B0-----:R-:W-:-:S13]  /*0030*/  ISETP.GE.AND P0, PT, R11, UR4, PT ;  /* 0x000000040b007c0c */ /* 0x001fda000bf06270 */
[----:B------:R-:W-:Y:S05]  /*0040*/  @P0 EXIT ;  /* 0x000000000000094d */ /* 0x000fea0003800000 */
[----:B------:R-:W0:Y:S01]  /*0050*/  LDC.64 R2, c[0x0][0x380] ;  /* 0x0000e000ff027b82 */ /* 0x000e220000000a00 */
[----:B------:R-:W1:Y:S07]  /*0060*/  LDCU.64 UR4, c[0x0][0x358] ;  /* 0x00006b00ff0477ac */ /* 0x000e6e0008000a00 */
[----:B------:R-:W2:Y:S08]  /*0070*/  LDC.64 R4, c[0x0][0x388] ;  /* 0x0000e200ff047b82 */ /* 0x000eb00000000a00 */
[----:B------:R-:W3:Y:S01]  /*0080*/  LDC.64 R6, c[0x0][0x390] ;  /* 0x0000e400ff067b82 */ /* 0x000ee20000000a00 */
[----:B0-----:R-:W-:-:S06]  /*0090*/  IMAD.WIDE.U32 R2, R11, 0x4, R2 ;  /* 0x000000040b027825 */ /* 0x001fcc00078e0002 */
[----:B-1----:R-:W4:Y:S01]  /*00a0*/  LDG.E R2, desc[UR4][R2.64] ;  /* 0x0000000402027981 */ /* 0x002f22000c1e1900 */
[----:B--2---:R-:W-:-:S06]  /*00b0*/  IMAD.WIDE.U32 R4, R11, 0x4, R4 ;  /* 0x000000040b047825 */ /* 0x004fcc00078e0004 */
[----:B------:R-:W4:Y:S01]  /*00c0*/  LDG.E R5, desc[UR4][R4.64] ;  /* 0x0000000404057981 */ /* 0x000f22000c1e1900 */
[----:B---3--:R-:W-:-:S04]  /*00d0*/  IMAD.WIDE.U32 R6, R11, 0x4, R6 ;  /* 0x000000040b067825 */ /* 0x008fc800078e0006 */
[----:B----4-:R-:W-:Y:S01]  /*00e0*/  FADD R0, R2, -R5 ;  /* 0x8000000502007221 */ /* 0x010fe20000000000 */
[----:B------:R-:W-:-:S03]  /*00f0*/  FADD R9, -R5, 1 ;  /* 0x3f80000005097421 */ /* 0x000fc60000000100 */
[----:B------:R-:W-:-:S04]  /*0100*/  FMUL R0, R5, -R0 ;  /* 0x8000000005007220 */ /* 0x000fc80000400000 */
[----:B------:R-:W-:-:S05]  /*0110*/  FMUL R9, R0, R9 ;  /* 0x0000000900097220 */ /* 0x000fca0000400000 */
[----:B------:R-:W-:Y:S01]  /*0120*/  STG.E desc[UR4][R6.64], R9 ;  /* 0x0000000906007986 */ /* 0x000fe2000c101904 */
[----:B------:R-:W-:Y:S05]  /*0130*/  EXIT ;  /* 0x000000000000794d */ /* 0x000fea0003800000 */
.L_x_1:
        /* <DEDUP_REMOVED lines=12> */
.L_x_20:


//--------------------- .text._Z8setZerosPfi      --------------------------
	.section	.text._Z8setZerosPfi,"ax",@progbits
	.align	128
        .global         _Z8setZerosPfi
        .type           _Z8setZerosPfi,@function
        .size           _Z8setZerosPfi,(.L_x_21 - _Z8setZerosPfi)
        .other          _Z8setZerosPfi,@"STO_CUDA_ENTRY STV_DEFAULT"
_Z8setZerosPfi:
.text._Z8setZerosPfi:
[----:B------:R-:W-:Y:S01]  /*0000*/  LDC R1, c[0x0][0x37c] ;  /* 0x0000df00ff017b82 */ /* 0x000fe20000000800 */
[----:B------:R-:W0:Y:S01]  /*0010*/  S2R R5, SR_TID.X ;  /* 0x0000000000057919 */ /* 0x000e220000002100 */
[----:B------:R-:W0:Y:S02]  /*0020*/  LDCU UR4, c[0x0][0x388] ;  /* 0x00007100ff0477ac */ /* 0x000e240008000800 */
[----:B0-----:R-:W-:-:S13]  /*0030*/  ISETP.GE.AND P0, PT, R5, UR4, PT ;  /* 0x0000000405007c0c */ /* 0x001fda000bf06270 */
[----:B------:R-:W-:Y:S05]  /*0040*/  @P0 EXIT ;  /* 0x000000000000094d */ /* 0x000fea0003800000 */
[----:B------:R-:W0:Y:S01]  /*0050*/  LDC.64 R2, c[0x0][0x380] ;  /* 0x0000e000ff027b82 */ /* 0x000e220000000a00 */
[----:B------:R-:W1:Y:S01]  /*0060*/  LDCU.64 UR4, c[0x0][0x358] ;  /* 0x00006b00ff0477ac */ /* 0x000e620008000a00 */
[----:B0-----:R-:W-:-:S05]  /*0070*/  IMAD.WIDE.U32 R2, R5, 0x4, R2 ;  /* 0x0000000405027825 */ /* 0x001fca00078e0002 */
[----:B-1----:R-:W-:Y:S01]  /*0080*/  STG.E desc[UR4][R2.64], RZ ;  /* 0x000000ff02007986 */ /* 0x002fe2000c101904 */
[----:B------:R-:W-:Y:S05]  /*0090*/  EXIT ;  /* 0x000000000000794d */ /* 0x000fea0003800000 */
.L_x_2:
        /* <DEDUP_REMOVED lines=14> */
.L_x_21:


//--------------------- .text._Z7setOnesPfi       --------------------------
	.section	.text._Z7setOnesPfi,"ax",@progbits
	.align	128
        .global         _Z7setOnesPfi
        .type           _Z7setOnesPfi,@function
        .size           _Z7setOnesPfi,(.L_x_22 - _Z7setOnesPfi)
        .other          _Z7setOnesPfi,@"STO_CUDA_ENTRY STV_DEFAULT"
_Z7setOnesPfi:
.text._Z7setOnesPfi:
[----:B------:R-:W-:Y:S01]  /*0000*/  LDC R1, c[0x0][0x37c] ;  /* 0x0000df00ff017b82 */ /* 0x000fe20000000800 */
[----:B------:R-:W0:Y:S01]  /*0010*/  S2R R5, SR_TID.X ;  /* 0x0000000000057919 */ /* 0x000e220000002100 */
[----:B------:R-:W0:Y:S02]  /*0020*/  LDCU UR4, c[0x0][0x388] ;  /* 0x00007100ff0477ac */ /* 0x000e240008000800 */
[----:B0-----:R-:W-:-:S13]  /*0030*/  ISETP.GE.AND P0, PT, R5, UR4, PT ;  /* 0x0000000405007c0c */ /* 0x001fda000bf06270 */
[----:B------:R-:W-:Y:S05]  /*0040*/  @P0 EXIT ;  /* 0x000000000000094d */ /* 0x000fea0003800000 */
[----:B------:R-:W0:Y:S01]  /*0050*/  LDC.64 R2, c[0x0][0x380] ;  /* 0x0000e000ff027b82 */ /* 0x000e220000000a00 */
[----:B------:R-:W1:Y:S01]  /*0060*/  LDCU.64 UR4, c[0x0][0x358] ;  /* 0x00006b00ff0477ac */ /* 0x000e620008000a00 */
[----:B------:R-:W-:Y:S02]  /*0070*/  HFMA2 R7, -RZ, RZ, 1.875, 0 ;  /* 0x3f800000ff077431 */ /* 0x000fe400000001ff */
[----:B0-----:R-:W-:-:S05]  /*0080*/  IMAD.WIDE.U32 R2, R5, 0x4, R2 ;  /* 0x0000000405027825 */ /* 0x001fca00078e0002 */
[----:B-1----:R-:W-:Y:S01]  /*0090*/  STG.E desc[UR4][R2.64], R7 ;  /* 0x0000000702007986 */ /* 0x002fe2000c101904 */
[----:B------:R-:W-:Y:S05]  /*00a0*/  EXIT ;  /* 0x000000000000794d */ /* 0x000fea0003800000 */
.L_x_3:
        /* <DEDUP_REMOVED lines=13> */
.L_x_22:


//--------------------- .text._Z14computeAbsDiffPfS_S_i --------------------------
	.section	.text._Z14computeAbsDiffPfS_S_i,"ax",@progbits
	.align	128
        .global         _Z14computeAbsDiffPfS_S_i
        .type           _Z14computeAbsDiffPfS_S_i,@function
        .size           _Z14computeAbsDiffPfS_S_i,(.L_x_17 - _Z14computeAbsDiffPfS_S_i)
        .other          _Z14computeAbsDiffPfS_S_i,@"STO_CUDA_ENTRY STV_DEFAULT"
_Z14computeAbsDiffPfS_S_i:
.text._Z14computeAbsDiffPfS_S_i:
        /* <DEDUP_REMOVED lines=11> */
[----:B------:R-:W3:Y:S01]  /*00b0*/  LDG.E R3, desc[UR4][R6.64] ;  /* 0x0000000406037981 */ /* 0x000ee2000c1e1900 */
[----:B------:R-:W-:Y:S01]  /*00c0*/  BSSY.RECONVERGENT B0, `(.L_x_4) ;  /* 0x0000005000007945 */ /* 0x000fe20003800200 */
[----:B------:R-:W-:Y:S01]  /*00d0*/  MOV R0, 0x110 ;  /* 0x0000011000007802 */ /* 0x000fe20000000f00 */
[----:B---3--:R-:W-:-:S04]  /*00e0*/  FADD R3, R3, -R8 ;  /* 0x8000000803037221 */ /* 0x008fc80000000000 */
[----:B------:R0:W1:Y:S03]  /*00f0*/  F2F.F64.F32 R4, |R3| ;  /* 0x4000000300047310 */ /* 0x0000660000201800 */
[----:B01----:R-:W-:Y:S05]  /*0100*/  CALL.REL.NOINC `($_Z14computeAbsDiffPfS_S_i$__internal_accurate_pow) ;  /* 0x0000000000607944 */ /* 0x003fea0003c00000 */
[----:B------:R-:W-:Y:S05]  /*0110*/  BSYNC.RECONVERGENT B0 ;  /* 0x0000000000007941 */ /* 0x000fea0003800200 */
.L_x_4:
[----:B------:R-:W-:Y:S01]  /*0120*/  DADD R6, R4, 2 ;  /* 0x4000000004067429 */ /* 0x000fe20000000000 */
[----:B------:R-:W0:Y:S01]  /*0130*/  LDC.64 R8, c[0x0][0x390] ;  /* 0x0000e400ff087b82 */ /* 0x000e220000000a00 */
[----:B------:R-:W-:Y:S01]  /*0140*/  FSETP.NEU.AND P0, PT, |R3|, RZ, PT ;  /* 0x000000ff0300720b */ /* 0x000fe20003f0d200 */
[----:B------:R-:W-:Y:S07]  /*0150*/  BSSY.RECONVERGENT B0, `(.L_x_5) ;  /* 0x000000d000007945 */ /* 0x000fee0003800200 */
[----:B------:R-:W-:Y:S01]  /*0160*/  LOP3.LUT R6, R7, 0x7ff00000, RZ, 0xc0, !PT ;  /* 0x7ff0000007067812 */ /* 0x000fe200078ec0ff */
[----:B------:R-:W-:-:S03]  /*0170*/  IMAD.MOV.U32 R7, RZ, RZ, R11 ;  /* 0x000000ffff077224 */ /* 0x000fc600078e000b */
[----:B------:R-:W-:Y:S01]  /*0180*/  ISETP.NE.AND P1, PT, R6, 0x7ff00000, PT ;  /* 0x7ff000000600780c */ /* 0x000fe20003f25270 */
[----:B------:R-:W-:Y:S01]  /*0190*/  IMAD.MOV.U32 R6, RZ, RZ, R10 ;  /* 0x000000ffff067224 */ /* 0x000fe200078e000a */
[----:B------:R-:W-:-:S11]  /*01a0*/  @!P0 CS2R R6, SRZ ;  /* 0x0000000000068805 */ /* 0x000fd6000001ff00 */
[----:B------:R-:W-:Y:S05]  /*01b0*/  @P1 BRA `(.L_x_6) ;  /* 0x0000000000181947 */ /* 0x000fea0003800000 */
[----:B------:R-:W-:-:S13]  /*01c0*/  FSETP.NAN.AND P0, PT, |R3|, |R3|, PT ;  /* 0x400000030300720b */ /* 0x000fda0003f08200 */
[----:B------:R-:W-:Y:S01]  /*01d0*/  @P0 DADD R6, R4, 2 ;  /* 0x4000000004060429 */ /* 0x000fe20000000000 */
[----:B------:R-:W-:Y:S10]  /*01e0*/  @P0 BRA `(.L_x_6) ;  /* 0x00000000000c0947 */ /* 0x000ff40003800000 */
[----:B------:R-:W-:-:S14]  /*01f0*/  DSETP.NEU.AND P0, PT, |R4|, +INF , PT ;  /* 0x7ff000000400742a */ /* 0x000fdc0003f0d200 */
[----:B------:R-:W-:Y:S02]  /*0200*/  @!P0 IMAD.MOV.U32 R6, RZ, RZ, 0x0 ;  /* 0x00000000ff068424 */ /* 0x000fe400078e00ff */
[----:B------:R-:W-:-:S07]  /*0210*/  @!P0 IMAD.MOV.U32 R7, RZ, RZ, 0x7ff00000 ;  /* 0x7ff00000ff078424 */ /* 0x000fce00078e00ff */
.L_x_6:
[----:B------:R-:W-:Y:S05]  /*0220*/  BSYNC.RECONVERGENT B0 ;  /* 0x0000000000007941 */ /* 0x000fea0003800200 */
.L_x_5:
[----:B------:R-:W1:Y:S01]  /*0230*/  F2F.F32.F64 R6, R6 ;  /* 0x0000000600067310 */ /* 0x000e620000301000 */
[----:B------:R-:W-:Y:S01]  /*0240*/  FSETP.NEU.AND P0, PT, |R3|, 1, PT ;  /* 0x3f8000000300780b */ /* 0x000fe20003f0d200 */
[----:B0-----:R-:W-:-:S03]  /*0250*/  IMAD.WIDE.U32 R2, R2, 0x4, R8 ;  /* 0x0000000402027825 */ /* 0x001fc600078e0008 */
[----:B-1----:R-:W-:-:S05]  /*0260*/  FSEL R5, R6, 1, P0 ;  /* 0x3f80000006057808 */ /* 0x002fca0000000000 */
[----:B------:R-:W-:Y:S01]  /*0270*/  STG.E desc[UR4][R2.64], R5 ;  /* 0x0000000502007986 */ /* 0x000fe2000c101904 */
[----:B------:R-:W-:Y:S05]  /*0280*/  EXIT ;  /* 0x000000000000794d */ /* 0x000fea0003800000 */
        .type           $_Z14computeAbsDiffPfS_S_i$__internal_accurate_pow,@function
        .size           $_Z14computeAbsDiffPfS_S_i$__internal_accurate_pow,(.L_x_17 - $_Z14computeAbsDiffPfS_S_i$__internal_accurate_pow)
$_Z14computeAbsDiffPfS_S_i$__internal_accurate_pow:
[----:B------:R-:W-:Y:S01]  /*0290*/  DADD R6, -RZ, |R4| ;  /* 0x00000000ff067229 */ /* 0x000fe20000000504 */
[----:B------:R-:W-:Y:S01]  /*02a0*/  MOV R20, RZ ;  /* 0x000000ff00147202 */ /* 0x000fe20000000f00 */
[----:B------:R-:W-:Y:S01]  /*02b0*/  IMAD.MOV.U32 R18, RZ, RZ, 0x41ad3b5a ;  /* 0x41ad3b5aff127424 */ /* 0x000fe200078e00ff */
[----:B------:R-:W-:Y:S01]  /*02c0*/  UMOV UR6, 0x7d2cafe2 ;  /* 0x7d2cafe200067882 */ /* 0x000fe20000000000 */
[----:B------:R-:W-:Y:S01]  /*02d0*/  IMAD.MOV.U32 R19, RZ, RZ, 0x3ed0f5d2 ;  /* 0x3ed0f5d2ff137424 */ /* 0x000fe200078e00ff */
[----:B------:R-:W-:Y:S01]  /*02e0*/  UMOV UR7, 0x3eb0f5ff ;  /* 0x3eb0f5ff00077882 */ /* 0x000fe20000000000 */
[----:B------:R-:W-:Y:S01]  /*02f0*/  UMOV UR8, 0x3b39803f ;  /* 0x3b39803f00087882 */ /* 0x000fe20000000000 */
[----:B------:R-:W-:-:S03]  /*0300*/  UMOV UR9, 0x3c7abc9e ;  /* 0x3c7abc9e00097882 */ /* 0x000fc60000000000 */
[----:B------:R-:W-:Y:S01]  /*0310*/  ISETP.GT.U32.AND P0, PT, R7, 0xfffff, PT ;  /* 0x000fffff0700780c */ /* 0x000fe20003f04070 */
[----:B------:R-:W-:-:S12]  /*0320*/  IMAD.MOV.U32 R10, RZ, RZ, R7 ;  /* 0x000000ffff0a7224 */ /* 0x000fd800078e0007 */
[----:B------:R-:W-:-:S10]  /*0330*/  @!P0 DMUL R8, R6, 1.80143985094819840000e+16 ;  /* 0x4350000006088828 */ /* 0x000fd40000000000 */
[----:B------:R-:W-:Y:S01]  /*0340*/  @!P0 MOV R10, R9 ;  /* 0x00000009000a8202 */ /* 0x000fe20000000f00 */
[----:B------:R-:W-:-:S03]  /*0350*/  @!P0 IMAD.MOV.U32 R6, RZ, RZ, R8 ;  /* 0x000000ffff068224 */ /* 0x000fc600078e0008 */
[----:B------:R-:W-:Y:S01]  /*0360*/  LOP3.LUT R10, R10, 0x800fffff, RZ, 0xc0, !PT ;  /* 0x800fffff0a0a7812 */ /* 0x000fe200078ec0ff */
[----:B------:R-:W-:Y:S01]  /*0370*/  IMAD.MOV.U32 R14, RZ, RZ, R6 ;  /* 0x000000ffff0e7224 */ /* 0x000fe200078e0006 */
[----:B------:R-:W-:Y:S02]  /*0380*/  SHF.R.U32.HI R6, RZ, 0x14, R7 ;  /* 0x00000014ff067819 */ /* 0x000fe40000011607 */
[----:B------:R-:W-:Y:S02]  /*0390*/  LOP3.LUT R15, R10, 0x3ff00000, RZ, 0xfc, !PT ;  /* 0x3ff000000a0f7812 */ /* 0x000fe400078efcff */
[----:B------:R-:W-:Y:S02]  /*03a0*/  @!P0 LEA.HI R6, R9, 0xffffffca, RZ, 0xc ;  /* 0xffffffca09068811 */ /* 0x000fe400078f60ff */
[----:B------:R-:W-:Y:S02]  /*03b0*/  ISETP.GE.U32.AND P1, PT, R15, 0x3ff6a09f, PT ;  /* 0x3ff6a09f0f00780c */ /* 0x000fe40003f26070 */
[----:B------:R-:W-:-:S11]  /*03c0*/  IADD3 R7, PT, PT, R6, -0x3ff, RZ ;  /* 0xfffffc0106077810 */ /* 0x000fd60007ffe0ff */
[----:B------:R-:W-:Y:S02]  /*03d0*/  @P1 VIADD R11, R15, 0xfff00000 ;  /* 0xfff000000f0b1836 */ /* 0x000fe40000000000 */
[----:B------:R-:W-:Y:S02]  /*03e0*/  @P1 VIADD R7, R6, 0xfffffc02 ;  /* 0xfffffc0206071836 */ /* 0x000fe40000000000 */
[----:B------:R-:W-:-:S03]  /*03f0*/  @P1 IMAD.MOV.U32 R15, RZ, RZ, R11 ;  /* 0x000000ffff0f1224 */ /* 0x000fc600078e000b */
[----:B------:R-:W-:Y:S01]  /*0400*/  LOP3.LUT R6, R7, 0x80000000, RZ, 0x3c, !PT ;  /* 0x8000000007067812 */ /* 0x000fe200078e3cff */
[----:B------:R-:W-:Y:S02]  /*0410*/  IMAD.MOV.U32 R7, RZ, RZ, 0x43300000 ;  /* 0x43300000ff077424 */ /* 0x000fe400078e00ff */
[C---:B------:R-:W-:Y:S02]  /*0420*/  DADD R12, R14.reuse, 1 ;  /* 0x3ff000000e0c7429 */ /* 0x040fe40000000000 */
[----:B------:R-:W-:-:S04]  /*0430*/  DADD R14, R14, -1 ;  /* 0xbff000000e0e7429 */ /* 0x000fc80000000000 */
[----:B------:R-:W0:Y:S02]  /*0440*/  MUFU.RCP64H R21, R13 ;  /* 0x0000000d00157308 */ /* 0x000e240000001800 */
[----:B0-----:R-:W-:-:S08]  /*0450*/  DFMA R10, -R12, R20, 1 ;  /* 0x3ff000000c0a742b */ /* 0x001fd00000000114 */
[----:B------:R-:W-:-:S08]  /*0460*/  DFMA R10, R10, R10, R10 ;  /* 0x0000000a0a0a722b */ /* 0x000fd0000000000a */
[----:B------:R-:W-:-:S08]  /*0470*/  DFMA R20, R20, R10, R20 ;  /* 0x0000000a1414722b */ /* 0x000fd00000000014 */
[----:B------:R-:W-:-:S08]  /*0480*/  DMUL R10, R14, R20 ;  /* 0x000000140e0a7228 */ /* 0x000fd00000000000 */
[----:B------:R-:W-:-:S08]  /*0490*/  DFMA R10, R14, R20, R10 ;  /* 0x000000140e0a722b */ /* 0x000fd0000000000a */
[-C--:B------:R-:W-:Y:S02]  /*04a0*/  DMUL R16, R10, R10.reuse ;  /* 0x0000000a0a107228 */ /* 0x080fe40000000000 */
[----:B------:R-:W-:Y:S02]  /*04b0*/  DADD R22, R14, -R10 ;  /* 0x000000000e167229 */ /* 0x000fe4000000080a */
[----:B------:R-:W-:-:S04]  /*04c0*/  DMUL R26, R10, R10 ;  /* 0x0000000a0a1a7228 */ /* 0x000fc80000000000 */
[----:B------:R-:W-:Y:S01]  /*04d0*/  DFMA R12, R16, UR6, R18 ;  /* 0x00000006100c7c2b */ /* 0x000fe20008000012 */
[----:B------:R-:W-:Y:S01]  /*04e0*/  UMOV UR6, 0x75488a3f ;  /* 0x75488a3f00067882 */ /* 0x000fe20000000000 */
[----:B------:R-:W-:Y:S01]  /*04f0*/  UMOV UR7, 0x3ef3b20a ;  /* 0x3ef3b20a00077882 */ /* 0x000fe20000000000 */
[----:B------:R-:W-:-:S05]  /*0500*/  DADD R22, R22, R22 ;  /* 0x0000000016167229 */ /* 0x000fca0000000016 */
[----:B------:R-:W-:Y:S01]  /*0510*/  DFMA R12, R16, R12, UR6 ;  /* 0x00000006100c7e2b */ /* 0x000fe2000800000c */
[----:B------:R-:W-:Y:S01]  /*0520*/  UMOV UR6, 0xe4faecd5 ;  /* 0xe4faecd500067882 */ /* 0x000fe20000000000 */
[----:B------:R-:W-:Y:S01]  /*0530*/  UMOV UR7, 0x3f1745cd ;  /* 0x3f1745cd00077882 */ /* 0x000fe20000000000 */
[----:B------:R-:W-:-:S05]  /*0540*/  DFMA R14, R14, -R10, R22 ;  /* 0x8000000a0e0e722b */ /* 0x000fca0000000016 */
[----:B------:R-:W-:Y:S01]  /*0550*/  DFMA R12, R16, R12, UR6 ;  /* 0x00000006100c7e2b */ /* 0x000fe2000800000c */
[----:B------:R-:W-:Y:S01]  /*0560*/  UMOV UR6, 0x258a578b ;  /* 0x258a578b00067882 */ /* 0x000fe20000000000 */
[----:B------:R-:W-:Y:S01]  /*0570*/  UMOV UR7, 0x3f3c71c7 ;  /* 0x3f3c71c700077882 */ /* 0x000fe20000000000 */
[----:B------:R-:W-:Y:S02]  /*0580*/  DMUL R14, R20, R14 ;  /* 0x0000000e140e7228 */ /* 0x000fe40000000000 */
[----:B------:R-:W-:-:S03]  /*0590*/  DFMA R20, R10, R10, -R26 ;  /* 0x0000000a0a14722b */ /* 0x000fc6000000081a */
[----:B------:R-:W-:Y:S01]  /*05a0*/  DFMA R12, R16, R12, UR6 ;  /* 0x00000006100c7e2b */ /* 0x000fe2000800000c */
[----:B------:R-:W-:Y:S01]  /*05b0*/  UMOV UR6, 0x9242b910 ;  /* 0x9242b91000067882 */ /* 0x000fe20000000000 */
[----:B------:R-:W-:-:S06]  /*05c0*/  UMOV UR7, 0x3f624924 ;  /* 0x3f62492400077882 */ /* 0x000fcc0000000000 */
[----:B------:R-:W-:Y:S01]  /*05d0*/  DFMA R12, R16, R12, UR6 ;  /* 0x00000006100c7e2b */ /* 0x000fe2000800000c */
[----:B------:R-:W-:Y:S01]  /*05e0*/  UMOV UR6, 0x99999dfb ;  /* 0x99999dfb00067882 */ /* 0x000fe20000000000 */
[----:B------:R-:W-:-:S06]  /*05f0*/  UMOV UR7, 0x3f899999 ;  /* 0x3f89999900077882 */ /* 0x000fcc0000000000 */
[----:B------:R-:W-:Y:S01]  /*0600*/  DFMA R18, R16, R12, UR6 ;  /* 0x0000000610127e2b */ /* 0x000fe2000800000c */
[----:B------:R-:W-:Y:S01]  /*0610*/  UMOV UR6, 0x55555555 ;  /* 0x5555555500067882 */ /* 0x000fe20000000000 */
[----:B------:R-:W-:-:S06]  /*0620*/  UMOV UR7, 0x3fb55555 ;  /* 0x3fb5555500077882 */ /* 0x000fcc0000000000 */
[----:B------:R-:W-:-:S08]  /*0630*/  DFMA R12, R16, R18, UR6 ;  /* 0x00000006100c7e2b */ /* 0x000fd00008000012 */
[----:B------:R-:W-:Y:S01]  /*0640*/  DADD R22, -R12, UR6 ;  /* 0x000000060c167e29 */ /* 0x000fe20008000100 */
[----:B------:R-:W-:Y:S01]  /*0650*/  UMOV UR6, 0xb9e7b0 ;  /* 0x00b9e7b000067882 */ /* 0x000fe20000000000 */
[----:B------:R-:W-:-:S06]  /*0660*/  UMOV UR7, 0x3c46a4cb ;  /* 0x3c46a4cb00077882 */ /* 0x000fcc0000000000 */
[----:B------:R-:W-:Y:S02]  /*0670*/  DFMA R18, R16, R18, R22 ;  /* 0x000000121012722b */ /* 0x000fe40000000016 */
[----:B------:R-:W-:Y:S01]  /*0680*/  DMUL R16, R10, R26 ;  /* 0x0000001a0a107228 */ /* 0x000fe20000000000 */
[----:B------:R-:W-:Y:S02]  /*0690*/  VIADD R23, R15, 0x100000 ;  /* 0x001000000f177836 */ /* 0x000fe40000000000 */
[----:B------:R-:W-:-:S03]  /*06a0*/  IMAD.MOV.U32 R22, RZ, RZ, R14 ;  /* 0x000000ffff167224 */ /* 0x000fc600078e000e */
[----:B------:R-:W-:Y:S01]  /*06b0*/  DADD R18, R18, -UR6 ;  /* 0x8000000612127e29 */ /* 0x000fe20008000000 */
[----:B------:R-:W-:Y:S01]  /*06c0*/  UMOV UR6, 0x80000000 ;  /* 0x8000000000067882 */ /* 0x000fe20000000000 */
[C---:B------:R-:W-:Y:S01]  /*06d0*/  DFMA R24, R10.reuse, R26, -R16 ;  /* 0x0000001a0a18722b */ /* 0x040fe20000000810 */
[----:B------:R-:W-:Y:S01]  /*06e0*/  UMOV UR7, 0x43300000 ;  /* 0x4330000000077882 */ /* 0x000fe20000000000 */
[----:B------:R-:W-:-:S04]  /*06f0*/  DFMA R20, R10, R22, R20 ;  /* 0x000000160a14722b */ /* 0x000fc80000000014 */
[----:B------:R-:W-:Y:S02]  /*0700*/  DADD R22, R12, R18 ;  /* 0x000000000c167229 */ /* 0x000fe40000000012 */
[----:B------:R-:W-:-:S06]  /*0710*/  DFMA R24, R14, R26, R24 ;  /* 0x0000001a0e18722b */ /* 0x000fcc0000000018 */
[----:B------:R-:W-:Y:S02]  /*0720*/  DMUL R26, R22, R16 ;  /* 0x00000010161a7228 */ /* 0x000fe40000000000 */
[----:B------:R-:W-:Y:S02]  /*0730*/  DFMA R20, R10, R20, R24 ;  /* 0x000000140a14722b */ /* 0x000fe40000000018 */
[----:B------:R-:W-:-:S04]  /*0740*/  DADD R24, R12, -R22 ;  /* 0x000000000c187229 */ /* 0x000fc80000000816 */
[----:B------:R-:W-:-:S04]  /*0750*/  DFMA R12, R22, R16, -R26 ;  /* 0x00000010160c722b */ /* 0x000fc8000000081a */
[----:B------:R-:W-:-:S04]  /*0760*/  DADD R24, R18, R24 ;  /* 0x0000000012187229 */ /* 0x000fc80000000018 */
[----:B------:R-:W-:-:S08]  /*0770*/  DFMA R12, R22, R20, R12 ;  /* 0x00000014160c722b */ /* 0x000fd0000000000c */
[----:B------:R-:W-:-:S08]  /*0780*/  DFMA R24, R24, R16, R12 ;  /* 0x000000101818722b */ /* 0x000fd0000000000c */
[----:B------:R-:W-:-:S08]  /*0790*/  DADD R16, R26, R24 ;  /* 0x000000001a107229 */ /* 0x000fd00000000018 */
[--C-:B------:R-:W-:Y:S02]  /*07a0*/  DADD R12, R10, R16.reuse ;  /* 0x000000000a0c7229 */ /* 0x100fe40000000010 */
[----:B------:R-:W-:-:S06]  /*07b0*/  DADD R26, R26, -R16 ;  /* 0x000000001a1a7229 */ /* 0x000fcc0000000810 */
[----:B------:R-:W-:Y:S02]  /*07c0*/  DADD R10, R10, -R12 ;  /* 0x000000000a0a7229 */ /* 0x000fe4000000080c */
[----:B------:R-:W-:-:S06]  /*07d0*/  DADD R26, R24, R26 ;  /* 0x00000000181a7229 */ /* 0x000fcc000000001a */
[----:B------:R-:W-:-:S08]  /*07e0*/  DADD R10, R16, R10 ;  /* 0x00000000100a7229 */ /* 0x000fd0000000000a */
[----:B------:R-:W-:-:S08]  /*07f0*/  DADD R10, R26, R10 ;  /* 0x000000001a0a7229 */ /* 0x000fd0000000000a */
[----:B------:R-:W-:Y:S02]  /*0800*/  DADD R10, R14, R10 ;  /* 0x000000000e0a7229 */ /* 0x000fe4000000000a */
[----:B------:R-:W-:Y:S01]  /*0810*/  DADD R14, R6, -UR6 ;  /* 0x80000006060e7e29 */ /* 0x000fe20008000000 */
[----:B------:R-:W-:Y:S01]  /*0820*/  UMOV UR6, 0xfefa39ef ;  /* 0xfefa39ef00067882 */ /* 0x000fe20000000000 */
[----:B------:R-:W-:-:S04]  /*0830*/  UMOV UR7, 0x3fe62e42 ;  /* 0x3fe62e4200077882 */ /* 0x000fc80000000000 */
[----:B------:R-:W-:-:S08]  /*0840*/  DADD R8, R12, R10 ;  /* 0x000000000c087229 */ /* 0x000fd0000000000a */
[--C-:B------:R-:W-:Y:S02]  /*0850*/  DFMA R6, R14, UR6, R8.reuse ;  /* 0x000000060e067c2b */ /* 0x100fe40008000008 */
[----:B------:R-:W-:-:S06]  /*0860*/  DADD R12, R12, -R8 ;  /* 0x000000000c0c7229 */ /* 0x000fcc0000000808 */
[----:B------:R-:W-:Y:S02]  /*0870*/  DFMA R16, R14, -UR6, R6 ;  /* 0x800000060e107c2b */ /* 0x000fe40008000006 */
[----:B------:R-:W-:-:S06]  /*0880*/  DADD R12, R10, R12 ;  /* 0x000000000a0c7229 */ /* 0x000fcc000000000c */
[----:B------:R-:W-:-:S08]  /*0890*/  DADD R16, -R8, R16 ;  /* 0x0000000008107229 */ /* 0x000fd00000000110 */
[----:B------:R-:W-:-:S08]  /*08a0*/  DADD R12, R12, -R16 ;  /* 0x000000000c0c7229 */ /* 0x000fd00000000810 */
[----:B------:R-:W-:-:S08]  /*08b0*/  DFMA R12, R14, UR8, R12 ;  /* 0x000000080e0c7c2b */ /* 0x000fd0000800000c */
[----:B------:R-:W-:-:S08]  /*08c0*/  DADD R8, R6, R12 ;  /* 0x0000000006087229 */ /* 0x000fd0000000000c */
[----:B------:R-:W-:Y:S02]  /*08d0*/  DADD R10, R6, -R8 ;  /* 0x00000000060a7229 */ /* 0x000fe40000000808 */
[----:B------:R-:W-:-:S06]  /*08e0*/  DMUL R6, R8, 2 ;  /* 0x4000000008067828 */ /* 0x000fcc0000000000 */
[----:B------:R-:W-:Y:S02]  /*08f0*/  DADD R12, R12, R10 ;  /* 0x000000000c0c7229 */ /* 0x000fe4000000000a */
[----:B------:R-:W-:Y:S01]  /*0900*/  DFMA R8, R8, 2, -R6 ;  /* 0x400000000808782b */ /* 0x000fe20000000806 */
[----:B------:R-:W-:Y:S02]  /*0910*/  IMAD.MOV.U32 R10, RZ, RZ, 0x652b82fe ;  /* 0x652b82feff0a7424 */ /* 0x000fe400078e00ff */
[----:B------:R-:W-:-:S05]  /*0920*/  IMAD.MOV.U32 R11, RZ, RZ, 0x3ff71547 ;  /* 0x3ff71547ff0b7424 */ /* 0x000fca00078e00ff */
[----:B------:R-:W-:-:S08]  /*0930*/  DFMA R12, R12, 2, R8 ;  /* 0x400000000c0c782b */ /* 0x000fd00000000008 */
[----:B------:R-:W-:-:S08]  /*0940*/  DADD R8, R6, R12 ;  /* 0x0000000006087229 */ /* 0x000fd0000000000c */
[----:B------:R-:W-:Y:S02]  /*0950*/  DFMA R10, R8, R10, 6.75539944105574400000e+15 ;  /* 0x43380000080a742b */ /* 0x000fe4000000000a */
[----:B------:R-:W-:Y:S01]  /*0960*/  FSETP.GEU.AND P0, PT, |R9|, 4.1917929649353027344, PT ;  /* 0x4086232b0900780b */ /* 0x000fe20003f0e200 */
[----:B------:R-:W-:-:S05]  /*0970*/  DADD R6, R6, -R8 ;  /* 0x0000000006067229 */ /* 0x000fca0000000808 */
[----:B------:R-:W-:-:S03]  /*0980*/  DADD R14, R10, -6.75539944105574400000e+15 ;  /* 0xc33800000a0e7429 */ /* 0x000fc60000000000 */
[----:B------:R-:W-:-:S05]  /*0990*/  DADD R12, R12, R6 ;  /* 0x000000000c0c7229 */ /* 0x000fca0000000006 */
[----:B------:R-:W-:Y:S01]  /*09a0*/  DFMA R16, R14, -UR6, R8 ;  /* 0x800000060e107c2b */ /* 0x000fe20008000008 */
[----:B------:R-:W-:Y:S01]  /*09b0*/  UMOV UR6, 0x3b39803f ;  /* 0x3b39803f00067882 */ /* 0x000fe20000000000 */
[----:B------:R-:W-:-:S06]  /*09c0*/  UMOV UR7, 0x3c7abc9e ;  /* 0x3c7abc9e00077882 */ /* 0x000fcc0000000000 */
[----:B------:R-:W-:Y:S01]  /*09d0*/  DFMA R14, R14, -UR6, R16 ;  /* 0x800000060e0e7c2b */ /* 0x000fe20008000010 */
[----:B------:R-:W-:Y:S01]  /*09e0*/  UMOV UR6, 0x69ce2bdf ;  /* 0x69ce2bdf00067882 */ /* 0x000fe20000000000 */
[----:B------:R-:W-:Y:S01]  /*09f0*/  MOV R16, 0xfca213ea ;  /* 0xfca213ea00107802 */ /* 0x000fe20000000f00 */
[----:B------:R-:W-:Y:S01]  /*0a00*/  IMAD.MOV.U32 R17, RZ, RZ, 0x3e928af3 ;  /* 0x3e928af3ff117424 */ /* 0x000fe200078e00ff */
[----:B------:R-:W-:-:S05]  /*0a10*/  UMOV UR7, 0x3e5ade15 ;  /* 0x3e5ade1500077882 */ /* 0x000fca0000000000 */
[----:B------:R-:W-:Y:S01]  /*0a20*/  DFMA R16, R14, UR6, R16 ;  /* 0x000000060e107c2b */ /* 0x000fe20008000010 */
        /* <DEDUP_REMOVED lines=24> */
[----:B------:R-:W-:-:S08]  /*0bb0*/  DFMA R16, R14, R16, 1 ;  /* 0x3ff000000e10742b */ /* 0x000fd00000000010 */
[----:B------:R-:W-:-:S10]  /*0bc0*/  DFMA R14, R14, R16, 1 ;  /* 0x3ff000000e0e742b */ /* 0x000fd40000000010 */
[----:B------:R-:W-:Y:S02]  /*0bd0*/  IMAD R7, R10, 0x100000, R15 ;  /* 0x001000000a077824 */ /* 0x000fe400078e020f */
[----:B------:R-:W-:Y:S01]  /*0be0*/  IMAD.MOV.U32 R6, RZ, RZ, R14 ;  /* 0x000000ffff067224 */ /* 0x000fe200078e000e */
[----:B------:R-:W-:Y:S06]  /*0bf0*/  @!P0 BRA `(.L_x_7) ;  /* 0x0000000000308947 */ /* 0x000fec0003800000 */
[----:B------:R-:W-:Y:S01]  /*0c00*/  FSETP.GEU.AND P1, PT, |R9|, 4.2275390625, PT ;  /* 0x408748000900780b */ /* 0x000fe20003f2e200 */
[C---:B------:R-:W-:Y:S02]  /*0c10*/  DADD R16, R8.reuse, +INF ;  /* 0x7ff0000008107429 */ /* 0x040fe40000000000 */
[----:B------:R-:W-:-:S08]  /*0c20*/  DSETP.GEU.AND P0, PT, R8, RZ, PT ;  /* 0x000000ff0800722a */ /* 0x000fd00003f0e000 */
[----:B------:R-:W-:Y:S02]  /*0c30*/  FSEL R7, R17, RZ, P0 ;  /* 0x000000ff11077208 */ /* 0x000fe40000000000 */
[----:B------:R-:W-:-:S04]  /*0c40*/  @!P1 LEA.HI R6, R10, R10, RZ, 0x1 ;  /* 0x0000000a0a069211 */ /* 0x000fc800078f08ff */
[----:B------:R-:W-:Y:S02]  /*0c50*/  @!P1 SHF.R.S32.HI R9, RZ, 0x1, R6 ;  /* 0x00000001ff099819 */ /* 0x000fe40000011406 */
[----:B------:R-:W-:Y:S02]  /*0c60*/  FSEL R6, R16, RZ, P0 ;  /* 0x000000ff10067208 */ /* 0x000fe40000000000 */
[----:B------:R-:W-:Y:S01]  /*0c70*/  @!P1 LEA R15, R9, R15, 0x14 ;  /* 0x0000000f090f9211 */ /* 0x000fe200078ea0ff */
[----:B------:R-:W-:-:S05]  /*0c80*/  @!P1 IMAD.IADD R8, R10, 0x1, -R9 ;  /* 0x000000010a089824 */ /* 0x000fca00078e0a09 */
[----:B------:R-:W-:Y:S01]  /*0c90*/  @!P1 LEA R9, R8, 0x3ff00000, 0x14 ;  /* 0x3ff0000008099811 */ /* 0x000fe200078ea0ff */
[----:B------:R-:W-:-:S06]  /*0ca0*/  @!P1 IMAD.MOV.U32 R8, RZ, RZ, RZ ;  /* 0x000000ffff089224 */ /* 0x000fcc00078e00ff */
[----:B------:R-:W-:-:S11]  /*0cb0*/  @!P1 DMUL R6, R14, R8 ;  /* 0x000000080e069228 */ /* 0x000fd60000000000 */
.L_x_7:
[----:B------:R-:W-:Y:S02]  /*0cc0*/  DFMA R12, R12, R6, R6 ;  /* 0x000000060c0c722b */ /* 0x000fe40000000006 */
[----:B------:R-:W-:-:S08]  /*0cd0*/  DSETP.NEU.AND P0, PT, |R6|, +INF , PT ;  /* 0x7ff000000600742a */ /* 0x000fd00003f0d200 */
[----:B------:R-:W-:Y:S01]  /*0ce0*/  FSEL R10, R6, R12, !P0 ;  /* 0x0000000c060a7208 */ /* 0x000fe20004000000 */
[----:B------:R-:W-:Y:S01]  /*0cf0*/  IMAD.MOV.U32 R6, RZ, RZ, R0 ;  /* 0x000000ffff067224 */ /* 0x000fe200078e0000 */
[----:B------:R-:W-:Y:S01]  /*0d00*/  FSEL R11, R7, R13, !P0 ;  /* 0x0000000d070b7208 */ /* 0x000fe20004000000 */
[----:B------:R-:W-:-:S04]  /*0d10*/  IMAD.MOV.U32 R7, RZ, RZ, 0x0 ;  /* 0x00000000ff077424 */ /* 0x000fc800078e00ff */
[----:B------:R-:W-:Y:S05]  /*0d20*/  RET.REL.NODEC R6 `(_Z14computeAbsDiffPfS_S_i) ;  /* 0xfffffff006b47950 */ /* 0x000fea0003c3ffff */
.L_x_8:
        /* <DEDUP_REMOVED lines=13> */
.L_x_17:


//--------------------- .text._Z7sigmoidPfS_i     --------------------------
	.section	.text._Z7sigmoidPfS_i,"ax",@progbits
	.align	128
        .global         _Z7sigmoidPfS_i
        .type           _Z7sigmoidPfS_i,@function
        .size           _Z7sigmoidPfS_i,(.L_x_18 - _Z7sigmoidPfS_i)
        .other          _Z7sigmoidPfS_i,@"STO_CUDA_ENTRY STV_DEFAULT"
_Z7sigmoidPfS_i:
.text._Z7sigmoidPfS_i:
[----:B------:R-:W-:Y:S01]  /*0000*/  LDC R1, c[0x0][0x37c] ;  /* 0x0000df00ff017b82 */ /* 0x000fe20000000800 */
[----:B------:R-:W0:Y:S01]  /*0010*/  S2R R3, SR_CTAID.X ;  /* 0x0000000000037919 */ /* 0x000e220000002500 */
[----:B------:R-:W0:Y:S01]  /*0020*/  LDCU UR4, c[0x0][0x360] ;  /* 0x00006c00ff0477ac */ /* 0x000e220008000800 */
[----:B------:R-:W0:Y:S01]  /*0030*/  S2R R0, SR_TID.X ;  /* 0x0000000000007919 */ /* 0x000e220000002100 */
[----:B------:R-:W1:Y:S01]  /*0040*/  LDCU UR5, c[0x0][0x390] ;  /* 0x00007200ff0577ac */ /* 0x000e620008000800 */
[----:B0-----:R-:W-:-:S05]  /*0050*/  IMAD R3, R3, UR4, R0 ;  /* 0x0000000403037c24 */ /* 0x001fca000f8e0200 */
[----:B-1----:R-:W-:-:S13]  /*0060*/  ISETP.GE.AND P0, PT, R3, UR5, PT ;  /* 0x0000000503007c0c */ /* 0x002fda000bf06270 */
[----:B------:R-:W-:Y:S05]  /*0070*/  @P0 EXIT ;  /* 0x000000000000094d */ /* 0x000fea0003800000 */
[----:B------:R-:W0:Y:S01]  /*0080*/  LDC.64 R4, c[0x0][0x380] ;  /* 0x0000e000ff047b82 */ /* 0x000e220000000a00 */
[----:B------:R-:W1:Y:S01]  /*0090*/  LDCU.64 UR4, c[0x0][0x358] ;  /* 0x00006b00ff0477ac */ /* 0x000e620008000a00 */
[----:B0-----:R-:W-:-:S06]  /*00a0*/  IMAD.WIDE R4, R3, 0x4, R4 ;  /* 0x0000000403047825 */ /* 0x001fcc00078e0204 */
[----:B-1----:R-:W2:Y:S01]  /*00b0*/  LDG.E R4, desc[UR4][R4.64] ;  /* 0x0000000404047981 */ /* 0x002ea2000c1e1900 */
[----:B------:R-:W-:Y:S01]  /*00c0*/  IMAD.MOV.U32 R7, RZ, RZ, 0x3bbb989d ;  /* 0x3bbb989dff077424 */ /* 0x000fe200078e00ff */
[----:B------:R-:W-:Y:S01]  /*00d0*/  BSSY.RECONVERGENT B0, `(.L_x_9) ;  /* 0x0000015000007945 */ /* 0x000fe20003800200 */
[----:B------:R-:W-:Y:S02]  /*00e0*/  IMAD.MOV.U32 R9, RZ, RZ, 0x437c0000 ;  /* 0x437c0000ff097424 */ /* 0x000fe400078e00ff */
[----:B--2---:R-:W-:-:S04]  /*00f0*/  FFMA.SAT R0, R4, -R7, 0.5 ;  /* 0x3f00000004007423 */ /* 0x004fc80000002807 */
[----:B------:R-:W-:-:S04]  /*0100*/  FFMA.RM R0, R0, R9, 12582913 ;  /* 0x4b40000100007423 */ /* 0x000fc80000004009 */
[C---:B------:R-:W-:Y:S01]  /*0110*/  FADD R7, R0.reuse, -12583039 ;  /* 0xcb40007f00077421 */ /* 0x040fe20000000000 */
[----:B------:R-:W-:-:S03]  /*0120*/  SHF.L.U32 R0, R0, 0x17, RZ ;  /* 0x0000001700007819 */ /* 0x000fc600000006ff */
[----:B------:R-:W-:-:S04]  /*0130*/  FFMA R7, R4, -1.4426950216293334961, -R7 ;  /* 0xbfb8aa3b04077823 */ /* 0x000fc80000000807 */
[----:B------:R-:W-:-:S06]  /*0140*/  FFMA R7, R4, -1.925963033500011079e-08, R7 ;  /* 0xb2a5706004077823 */ /* 0x000fcc0000000007 */
[----:B------:R-:W0:Y:S02]  /*0150*/  MUFU.EX2 R7, R7 ;  /* 0x0000000700077308 */ /* 0x000e240000000800 */
[----:B0-----:R-:W-:-:S04]  /*0160*/  FFMA R0, R0, R7, 1 ;  /* 0x3f80000000007423 */ /* 0x001fc80000000007 */
[----:B------:R-:W-:-:S05]  /*0170*/  VIADD R2, R0, 0x1800000 ;  /* 0x0180000000027836 */ /* 0x000fca0000000000 */
[----:B------:R-:W-:-:S04]  /*0180*/  LOP3.LUT R2, R2, 0x7f800000, RZ, 0xc0, !PT ;  /* 0x7f80000002027812 */ /* 0x000fc800078ec0ff */
[----:B------:R-:W-:-:S13]  /*0190*/  ISETP.GT.U32.AND P0, PT, R2, 0x1ffffff, PT ;  /* 0x01ffffff0200780c */ /* 0x000fda0003f04070 */
[----:B------:R-:W-:Y:S05]  /*01a0*/  @P0 BRA `(.L_x_10) ;  /* 0x00000000000c0947 */ /* 0x000fea0003800000 */
[----:B------:R-:W-:-:S07]  /*01b0*/  MOV R4, 0x1d0 ;  /* 0x000001d000047802 */ /* 0x000fce0000000f00 */
[----:B------:R-:W-:Y:S05]  /*01c0*/  CALL.REL.NOINC `($__internal_0_$__cuda_sm20_rcp_rn_f32_slowpath) ;  /* 0x0000000000287944 */ /* 0x000fea0003c00000 */
[----:B------:R-:W-:Y:S05]  /*01d0*/  BRA `(.L_x_11) ;  /* 0x0000000000107947 */ /* 0x000fea0003800000 */
.L_x_10:
[----:B------:R-:W0:Y:S02]  /*01e0*/  MUFU.RCP R7, R0 ;  /* 0x0000000000077308 */ /* 0x000e240000001000 */
[----:B0-----:R-:W-:-:S04]  /*01f0*/  FFMA R2, R0, R7, -1 ;  /* 0xbf80000000027423 */ /* 0x001fc80000000007 */
[----:B------:R-:W-:-:S04]  /*0200*/  FADD.FTZ R2, -R2, -RZ ;  /* 0x800000ff02027221 */ /* 0x000fc80000010100 */
[----:B------:R-:W-:-:S07]  /*0210*/  FFMA R7, R7, R2, R7 ;  /* 0x0000000207077223 */ /* 0x000fce0000000007 */
.L_x_11:
[----:B------:R-:W-:Y:S05]  /*0220*/  BSYNC.RECONVERGENT B0 ;  /* 0x0000000000007941 */ /* 0x000fea0003800200 */
.L_x_9:
[----:B------:R-:W0:Y:S02]  /*0230*/  LDC.64 R4, c[0x0][0x388] ;  /* 0x0000e200ff047b82 */ /* 0x000e240000000a00 */
[----:B0-----:R-:W-:-:S05]  /*0240*/  IMAD.WIDE R2, R3, 0x4, R4 ;  /* 0x0000000403027825 */ /* 0x001fca00078e0204 */
[----:B------:R-:W-:Y:S01]  /*0250*/  STG.E desc[UR4][R2.64], R7 ;  /* 0x0000000702007986 */ /* 0x000fe2000c101904 */
[----:B------:R-:W-:Y:S05]  /*0260*/  EXIT ;  /* 0x000000000000794d */ /* 0x000fea0003800000 */
        .weak           $__internal_0_$__cuda_sm20_rcp_rn_f32_slowpath
        .type           $__internal_0_$__cuda_sm20_rcp_rn_f32_slowpath,@function
        .size           $__internal_0_$__cuda_sm20_rcp_rn_f32_slowpath,(.L_x_18 - $__internal_0_$__cuda_sm20_rcp_rn_f32_slowpath)
$__internal_0_$__cuda_sm20_rcp_rn_f32_slowpath:
[----:B------:R-:W-:Y:S01]  /*0270*/  IMAD.SHL.U32 R2, R0, 0x2, RZ ;  /* 0x0000000200027824 */ /* 0x000fe200078e00ff */
[----:B------:R-:W-:Y:S04]  /*0280*/  BSSY.RECONVERGENT B1, `(.L_x_12) ;  /* 0x0000030000017945 */ /* 0x000fe80003800200 */
[----:B------:R-:W-:-:S04]  /*0290*/  SHF.R.U32.HI R2, RZ, 0x18, R2 ;  /* 0x00000018ff027819 */ /* 0x000fc80000011602 */
[----:B------:R-:W-:-:S13]  /*02a0*/  ISETP.NE.U32.AND P0, PT, R2, RZ, PT ;  /* 0x000000ff0200720c */ /* 0x000fda0003f05070 */
[----:B------:R-:W-:Y:S05]  /*02b0*/  @P0 BRA `(.L_x_13) ;  /* 0x0000000000280947 */ /* 0x000fea0003800000 */
[----:B------:R-:W-:-:S04]  /*02c0*/  SHF.L.U32 R2, R0, 0x1, RZ ;  /* 0x0000000100027819 */ /* 0x000fc800000006ff */
[----:B------:R-:W-:-:S13]  /*02d0*/  ISETP.NE.AND P0, PT, R2, RZ, PT ;  /* 0x000000ff0200720c */ /* 0x000fda0003f05270 */
[----:B------:R-:W-:Y:S01]  /*02e0*/  @P0 FFMA R6, R0, 1.84467440737095516160e+19, RZ ;  /* 0x5f80000000060823 */ /* 0x000fe200000000ff */
[----:B------:R-:W-:Y:S08]  /*02f0*/  @!P0 MUFU.RCP R5, R0 ;  /* 0x0000000000058308 */ /* 0x000ff00000001000 */
[----:B------:R-:W0:Y:S02]  /*0300*/  @P0 MUFU.RCP R7, R6 ;  /* 0x0000000600070308 */ /* 0x000e240000001000 */
[----:B0-----:R-:W-:-:S04]  /*0310*/  @P0 FFMA R2, R6, R7, -1 ;  /* 0xbf80000006020423 */ /* 0x001fc80000000007 */
[----:B------:R-:W-:-:S04]  /*0320*/  @P0 FADD.FTZ R2, -R2, -RZ ;  /* 0x800000ff02020221 */ /* 0x000fc80000010100 */
[----:B------:R-:W-:-:S04]  /*0330*/  @P0 FFMA R2, R7, R2, R7 ;  /* 0x0000000207020223 */ /* 0x000fc80000000007 */
[----:B------:R-:W-:Y:S01]  /*0340*/  @P0 FFMA R5, R2, 1.84467440737095516160e+19, RZ ;  /* 0x5f80000002050823 */ /* 0x000fe200000000ff */
[----:B------:R-:W-:Y:S06]  /*0350*/  BRA `(.L_x_14) ;  /* 0x0000000000887947 */ /* 0x000fec0003800000 */
.L_x_13:
[----:B------:R-:W-:-:S05]  /*0360*/  VIADD R5, R2, 0xffffff03 ;  /* 0xffffff0302057836 */ /* 0x000fca0000000000 */
[----:B------:R-:W-:-:S13]  /*0370*/  ISETP.GT.U32.AND P0, PT, R5, 0x1, PT ;  /* 0x000000010500780c */ /* 0x000fda0003f04070 */
[----:B------:R-:W-:Y:S05]  /*0380*/  @P0 BRA `(.L_x_15) ;  /* 0x0000000000780947 */ /* 0x000fea0003800000 */
[----:B------:R-:W-:Y:S01]  /*0390*/  LOP3.LUT R6, R0, 0x7fffff, RZ, 0xc0, !PT ;  /* 0x007fffff00067812 */ /* 0x000fe200078ec0ff */
[----:B------:R-:W-:-:S03]  /*03a0*/  IMAD.MOV.U32 R10, RZ, RZ, 0x3 ;  /* 0x00000003ff0a7424 */ /* 0x000fc600078e00ff */
[----:B------:R-:W-:Y:S02]  /*03b0*/  LOP3.LUT R6, R6, 0x3f800000, RZ, 0xfc, !PT ;  /* 0x3f80000006067812 */ /* 0x000fe400078efcff */
[----:B------:R-:W-:Y:S02]  /*03c0*/  SHF.L.U32 R11, R10, R5, RZ ;  /* 0x000000050a0b7219 */ /* 0x000fe400000006ff */
[----:B------:R-:W0:Y:S02]  /*03d0*/  MUFU.RCP R7, R6 ;  /* 0x0000000600077308 */ /* 0x000e240000001000 */
[----:B0-----:R-:W-:-:S04]  /*03e0*/  FFMA R8, R6, R7, -1 ;  /* 0xbf80000006087423 */ /* 0x001fc80000000007 */
[----:B------:R-:W-:-:S04]  /*03f0*/  FADD.FTZ R8, -R8, -RZ ;  /* 0x800000ff08087221 */ /* 0x000fc80000010100 */
[CCC-:B------:R-:W-:Y:S01]  /*0400*/  FFMA.RM R9, R7.reuse, R8.reuse, R7.reuse ;  /* 0x0000000807097223 */ /* 0x1c0fe20000004007 */
[----:B------:R-:W-:-:S04]  /*0410*/  FFMA.RP R8, R7, R8, R7 ;  /* 0x0000000807087223 */ /* 0x000fc80000008007 */
[C---:B------:R-:W-:Y:S02]  /*0420*/  LOP3.LUT R7, R9.reuse, 0x7fffff, RZ, 0xc0, !PT ;  /* 0x007fffff09077812 */ /* 0x040fe400078ec0ff */
[----:B------:R-:W-:Y:S02]  /*0430*/  FSETP.NEU.FTZ.AND P0, PT, R9, R8, PT ;  /* 0x000000080900720b */ /* 0x000fe40003f1d000 */
[----:B------:R-:W-:Y:S02]  /*0440*/  LOP3.LUT R8, R7, 0x800000, RZ, 0xfc, !PT ;  /* 0x0080000007087812 */ /* 0x000fe400078efcff */
[----:B------:R-:W-:Y:S02]  /*0450*/  SEL R7, RZ, 0xffffffff, !P0 ;  /* 0xffffffffff077807 */ /* 0x000fe40004000000 */
[----:B------:R-:W-:Y:S02]  /*0460*/  LOP3.LUT R6, R11, R8, RZ, 0xc0, !PT ;  /* 0x000000080b067212 */ /* 0x000fe400078ec0ff */
[----:B------:R-:W-:-:S02]  /*0470*/  IADD3 R7, PT, PT, -R7, RZ, RZ ;  /* 0x000000ff07077210 */ /* 0x000fc40007ffe1ff */
[-C--:B------:R-:W-:Y:S02]  /*0480*/  SHF.R.U32.HI R6, RZ, R5.reuse, R6 ;  /* 0x00000005ff067219 */ /* 0x080fe40000011606 */
[----:B------:R-:W-:Y:S02]  /*0490*/  LOP3.LUT P1, RZ, R7, R5, R8, 0xf8, !PT ;  /* 0x0000000507ff7212 */ /* 0x000fe4000782f808 */
[C---:B------:R-:W-:Y:S02]  /*04a0*/  LOP3.LUT P0, RZ, R6.reuse, 0x1, RZ, 0xc0, !PT ;  /* 0x0000000106ff7812 */ /* 0x040fe4000780c0ff */
[----:B------:R-:W-:-:S04]  /*04b0*/  LOP3.LUT P2, RZ, R6, 0x2, RZ, 0xc0, !PT ;  /* 0x0000000206ff7812 */ /* 0x000fc8000784c0ff */
[----:B------:R-:W-:Y:S02]  /*04c0*/  PLOP3.LUT P0, PT, P0, P1, P2, 0xe0, 0x0 ;  /* 0x000000000000781c */ /* 0x000fe40000703c20 */
[----:B------:R-:W-:Y:S02]  /*04d0*/  LOP3.LUT P1, RZ, R0, 0x7fffff, RZ, 0xc0, !PT ;  /* 0x007fffff00ff7812 */ /* 0x000fe4000782c0ff */
[----:B------:R-:W-:-:S05]  /*04e0*/  SEL R5, RZ, 0x1, !P0 ;  /* 0x00000001ff057807 */ /* 0x000fca0004000000 */
[----:B------:R-:W-:-:S05]  /*04f0*/  IMAD.MOV R5, RZ, RZ, -R5 ;  /* 0x000000ffff057224 */ /* 0x000fca00078e0a05 */
[----:B------:R-:W-:Y:S02]  /*0500*/  ISETP.GE.AND P0, PT, R5, RZ, PT ;  /* 0x000000ff0500720c */ /* 0x000fe40003f06270 */
[----:B------:R-:W-:-:S04]  /*0510*/  IADD3 R5, PT, PT, R2, -0xfc, RZ ;  /* 0xffffff0402057810 */ /* 0x000fc80007ffe0ff */
[----:B------:R-:W-:-:S07]  /*0520*/  SHF.R.U32.HI R5, RZ, R5, R8 ;  /* 0x00000005ff057219 */ /* 0x000fce0000011608 */
[----:B------:R-:W-:-:S05]  /*0530*/  @!P0 VIADD R5, R5, 0x1 ;  /* 0x0000000105058836 */ /* 0x000fca0000000000 */
[----:B------:R-:W-:-:S04]  /*0540*/  @!P1 SHF.L.U32 R5, R5, 0x1, RZ ;  /* 0x0000000105059819 */ /* 0x000fc800000006ff */
[----:B------:R-:W-:Y:S01]  /*0550*/  LOP3.LUT R5, R5, 0x80000000, R0, 0xf8, !PT ;  /* 0x8000000005057812 */ /* 0x000fe200078ef800 */
[----:B------:R-:W-:Y:S06]  /*0560*/  BRA `(.L_x_14) ;  /* 0x0000000000047947 */ /* 0x000fec0003800000 */
.L_x_15:
[----:B------:R0:W1:Y:S02]  /*0570*/  MUFU.RCP R5, R0 ;  /* 0x0000000000057308 */ /* 0x0000640000001000 */
.L_x_14:
[----:B------:R-:W-:Y:S05]  /*0580*/  BSYNC.RECONVERGENT B1 ;  /* 0x0000000000017941 */ /* 0x000fea0003800200 */
.L_x_12:
[----:B-1----:R-:W-:Y:S02]  /*0590*/  IMAD.MOV.U32 R7, RZ, RZ, R5 ;  /* 0x000000ffff077224 */ /* 0x002fe400078e0005 */
[----:B------:R-:W-:-:S04]  /*05a0*/  HFMA2 R5, -RZ, RZ, 0, 0 ;  /* 0x00000000ff057431 */ /* 0x000fc800000001ff */
[----:B0-----:R-:W-:Y:S05]  /*05b0*/  RET.REL.NODEC R4 `(_Z7sigmoidPfS_i) ;  /* 0xfffffff804907950 */ /* 0x001fea0003c3ffff */
.L_x_16:
        /* <DEDUP_REMOVED lines=12> */
.L_x_18:


//--------------------- .nv.shared.reserved.0     --------------------------
	.section	.nv.shared.reserved.0,"aw",@nobits
	.weak		__nv_reservedSMEM_offset_0_alias
	.size		__nv_reservedSMEM_offset_0_alias, 0, 64
	.other		__nv_reservedSMEM_offset_0_alias,@"STO_CUDA_RESERVED_SHARED STV_DEFAULT"
__nv_reservedSMEM_offset_0_alias:
	.zero		0
	.zero		64


//--------------------- .nv.constant0._Z9compDeltaPfS_i --------------------------
	.section	.nv.constant0._Z9compDeltaPfS_i,"a",@progbits
	.sectionflags	@""
	.align	4
.nv.constant0._Z9compDeltaPfS_i:
	.zero		916


//--------------------- .nv.constant0._Z10compDelta3PfS_S_i --------------------------
	.section	.nv.constant0._Z10compDelta3PfS_S_i,"a",@progbits
	.sectionflags	@""
	.align	4
.nv.constant0._Z10compDelta3PfS_S_i:
	.zero		924


//--------------------- .nv.constant0._Z8setZerosPfi --------------------------
	.section	.nv.constant0._Z8setZerosPfi,"a",@progbits
	.sectionflags	@""
	.align	4
.nv.constant0._Z8setZerosPfi:
	.zero		908


//--------------------- .nv.constant0._Z7setOnesPfi --------------------------
	.section	.nv.constant0._Z7setOnesPfi,"a",@progbits
	.sectionflags	@""
	.align	4
.nv.constant0._Z7setOnesPfi:
	.zero		908


//--------------------- .nv.constant0._Z14computeAbsDiffPfS_S_i --------------------------
	.section	.nv.constant0._Z14computeAbsDiffPfS_S_i,"a",@progbits
	.sectionflags	@""
	.align	4
.nv.constant0._Z14computeAbsDiffPfS_S_i:
	.zero		924


//--------------------- .nv.constant0._Z7sigmoidPfS_i --------------------------
	.section	.nv.constant0._Z7sigmoidPfS_i,"a",@progbits
	.sectionflags	@""
	.align	4
.nv.constant0._Z7sigmoidPfS_i:
	.zero		916


//--------------------- SYMBOLS --------------------------

	.type		.nv.reservedSmem.offset0,@object
	.size		.nv.reservedSmem.offset0,0x4
